//
// Generated by NVIDIA NVVM Compiler
//
// Compiler Build ID: CL-36424714
// Cuda compilation tools, release 13.0, V13.0.88
// Based on NVVM 20.0.0
//

.version 9.0
.target sm_100
.address_size 64

	// .globl	_Z12unrollKernelPKfPfiiiiii

.visible .entry _Z12unrollKernelPKfPfiiiiii(
	.param .u64 .ptr .align 1 _Z12unrollKernelPKfPfiiiiii_param_0,
	.param .u64 .ptr .align 1 _Z12unrollKernelPKfPfiiiiii_param_1,
	.param .u32 _Z12unrollKernelPKfPfiiiiii_param_2,
	.param .u32 _Z12unrollKernelPKfPfiiiiii_param_3,
	.param .u32 _Z12unrollKernelPKfPfiiiiii_param_4,
	.param .u32 _Z12unrollKernelPKfPfiiiiii_param_5,
	.param .u32 _Z12unrollKernelPKfPfiiiiii_param_6,
	.param .u32 _Z12unrollKernelPKfPfiiiiii_param_7
)
{
	.reg .pred 	%p<15>;
	.reg .b32 	%r<64>;
	.reg .b32 	%f<32>;
	.reg .b64 	%rd<23>;

	ld.param.u64 	%rd7, [_Z12unrollKernelPKfPfiiiiii_param_0];
	ld.param.u64 	%rd8, [_Z12unrollKernelPKfPfiiiiii_param_1];
	ld.param.u32 	%r28, [_Z12unrollKernelPKfPfiiiiii_param_2];
	ld.param.u32 	%r31, [_Z12unrollKernelPKfPfiiiiii_param_5];
	ld.param.u32 	%r33, [_Z12unrollKernelPKfPfiiiiii_param_6];
	ld.param.u32 	%r32, [_Z12unrollKernelPKfPfiiiiii_param_7];
	cvta.to.global.u64 	%rd1, %rd8;
	cvta.to.global.u64 	%rd2, %rd7;
	mov.u32 	%r34, %ctaid.x;
	mov.u32 	%r35, %ntid.x;
	mov.u32 	%r36, %tid.x;
	mad.lo.s32 	%r1, %r34, %r35, %r36;
	mul.lo.s32 	%r37, %r32, %r33;
	setp.ge.s32 	%p1, %r1, %r37;
	@%p1 bra 	$L__BB0_20;
	setp.lt.s32 	%p2, %r28, 1;
	@%p2 bra 	$L__BB0_20;
	setp.lt.s32 	%p3, %r31, 1;
	@%p3 bra 	$L__BB0_20;
	and.b32  	%r2, %r31, 15;
	and.b32  	%r3, %r31, 7;
	and.b32  	%r4, %r31, 2147483632;
	and.b32  	%r5, %r31, 3;
	add.s64 	%rd3, %rd1, 32;
	add.s64 	%rd4, %rd2, 32;
	div.s32 	%r7, %r1, %r32;
	mul.lo.s32 	%r39, %r7, %r32;
	sub.s32 	%r6, %r1, %r39;
	mul.lo.s32 	%r8, %r28, %r1;
	mov.b32 	%r56, 0;
$L__BB0_4:
	ld.param.u32 	%r54, [_Z12unrollKernelPKfPfiiiiii_param_3];
	mad.lo.s32 	%r10, %r56, %r54, %r7;
	mov.b32 	%r57, 0;
	add.s32 	%r42, %r56, %r8;
$L__BB0_5:
	ld.param.u32 	%r55, [_Z12unrollKernelPKfPfiiiiii_param_4];
	setp.lt.u32 	%p4, %r31, 16;
	mad.lo.s32 	%r43, %r42, %r31, %r57;
	mul.lo.s32 	%r12, %r43, %r31;
	add.s32 	%r44, %r10, %r57;
	mad.lo.s32 	%r13, %r44, %r55, %r6;
	mov.b32 	%r62, 0;
	@%p4 bra 	$L__BB0_8;
	and.b32  	%r45, %r31, 2147483632;
	neg.s32 	%r60, %r45;
	mov.u32 	%r58, %r13;
	mov.u32 	%r59, %r12;
$L__BB0_7:
	.pragma "nounroll";
	mul.wide.s32 	%rd9, %r59, 4;
	add.s64 	%rd10, %rd3, %rd9;
	mul.wide.s32 	%rd11, %r58, 4;
	add.s64 	%rd12, %rd4, %rd11;
	ld.global.f32 	%f1, [%rd12+-32];
	st.global.f32 	[%rd10+-32], %f1;
	ld.global.f32 	%f2, [%rd12+-28];
	st.global.f32 	[%rd10+-28], %f2;
	ld.global.f32 	%f3, [%rd12+-24];
	st.global.f32 	[%rd10+-24], %f3;
	ld.global.f32 	%f4, [%rd12+-20];
	st.global.f32 	[%rd10+-20], %f4;
	ld.global.f32 	%f5, [%rd12+-16];
	st.global.f32 	[%rd10+-16], %f5;
	ld.global.f32 	%f6, [%rd12+-12];
	st.global.f32 	[%rd10+-12], %f6;
	ld.global.f32 	%f7, [%rd12+-8];
	st.global.f32 	[%rd10+-8], %f7;
	ld.global.f32 	%f8, [%rd12+-4];
	st.global.f32 	[%rd10+-4], %f8;
	ld.global.f32 	%f9, [%rd12];
	st.global.f32 	[%rd10], %f9;
	ld.global.f32 	%f10, [%rd12+4];
	st.global.f32 	[%rd10+4], %f10;
	ld.global.f32 	%f11, [%rd12+8];
	st.global.f32 	[%rd10+8], %f11;
	ld.global.f32 	%f12, [%rd12+12];
	st.global.f32 	[%rd10+12], %f12;
	ld.global.f32 	%f13, [%rd12+16];
	st.global.f32 	[%rd10+16], %f13;
	ld.global.f32 	%f14, [%rd12+20];
	st.global.f32 	[%rd10+20], %f14;
	ld.global.f32 	%f15, [%rd12+24];
	st.global.f32 	[%rd10+24], %f15;
	ld.global.f32 	%f16, [%rd12+28];
	st.global.f32 	[%rd10+28], %f16;
	add.s32 	%r60, %r60, 16;
	add.s32 	%r59, %r59, 16;
	add.s32 	%r58, %r58, 16;
	setp.ne.s32 	%p5, %r60, 0;
	mov.u32 	%r62, %r4;
	@%p5 bra 	$L__BB0_7;
$L__BB0_8:
	setp.eq.s32 	%p6, %r2, 0;
	@%p6 bra 	$L__BB0_18;
	add.s32 	%r46, %r2, -1;
	setp.lt.u32 	%p7, %r46, 7;
	@%p7 bra 	$L__BB0_11;
	add.s32 	%r47, %r62, %r12;
	add.s32 	%r48, %r13, %r62;
	mul.wide.s32 	%rd13, %r48, 4;
	add.s64 	%rd14, %rd2, %rd13;
	ld.global.f32 	%f17, [%rd14];
	mul.wide.s32 	%rd15, %r47, 4;
	add.s64 	%rd16, %rd1, %rd15;
	st.global.f32 	[%rd16], %f17;
	ld.global.f32 	%f18, [%rd14+4];
	st.global.f32 	[%rd16+4], %f18;
	ld.global.f32 	%f19, [%rd14+8];
	st.global.f32 	[%rd16+8], %f19;
	ld.global.f32 	%f20, [%rd14+12];
	st.global.f32 	[%rd16+12], %f20;
	ld.global.f32 	%f21, [%rd14+16];
	st.global.f32 	[%rd16+16], %f21;
	ld.global.f32 	%f22, [%rd14+20];
	st.global.f32 	[%rd16+20], %f22;
	ld.global.f32 	%f23, [%rd14+24];
	st.global.f32 	[%rd16+24], %f23;
	ld.global.f32 	%f24, [%rd14+28];
	st.global.f32 	[%rd16+28], %f24;
	add.s32 	%r62, %r62, 8;
$L__BB0_11:
	setp.eq.s32 	%p8, %r3, 0;
	@%p8 bra 	$L__BB0_18;
	add.s32 	%r49, %r3, -1;
	setp.lt.u32 	%p9, %r49, 3;
	@%p9 bra 	$L__BB0_14;
	add.s32 	%r50, %r62, %r12;
	add.s32 	%r51, %r13, %r62;
	mul.wide.s32 	%rd17, %r51, 4;
	add.s64 	%rd18, %rd2, %rd17;
	ld.global.f32 	%f25, [%rd18];
	mul.wide.s32 	%rd19, %r50, 4;
	add.s64 	%rd20, %rd1, %rd19;
	st.global.f32 	[%rd20], %f25;
	ld.global.f32 	%f26, [%rd18+4];
	st.global.f32 	[%rd20+4], %f26;
	ld.global.f32 	%f27, [%rd18+8];
	st.global.f32 	[%rd20+8], %f27;
	ld.global.f32 	%f28, [%rd18+12];
	st.global.f32 	[%rd20+12], %f28;
	add.s32 	%r62, %r62, 4;
$L__BB0_14:
	setp.eq.s32 	%p10, %r5, 0;
	@%p10 bra 	$L__BB0_18;
	setp.eq.s32 	%p11, %r5, 1;
	add.s32 	%r52, %r62, %r12;
	add.s32 	%r53, %r13, %r62;
	mul.wide.s32 	%rd21, %r53, 4;
	add.s64 	%rd5, %rd2, %rd21;
	ld.global.f32 	%f29, [%rd5];
	mul.wide.s32 	%rd22, %r52, 4;
	add.s64 	%rd6, %rd1, %rd22;
	st.global.f32 	[%rd6], %f29;
	@%p11 bra 	$L__BB0_18;
	setp.eq.s32 	%p12, %r5, 2;
	ld.global.f32 	%f30, [%rd5+4];
	st.global.f32 	[%rd6+4], %f30;
	@%p12 bra 	$L__BB0_18;
	ld.global.f32 	%f31, [%rd5+8];
	st.global.f32 	[%rd6+8], %f31;
$L__BB0_18:
	add.s32 	%r57, %r57, 1;
	setp.ne.s32 	%p13, %r57, %r31;
	@%p13 bra 	$L__BB0_5;
	add.s32 	%r56, %r56, 1;
	setp.ne.s32 	%p14, %r56, %r28;
	@%p14 bra 	$L__BB0_4;
$L__BB0_20:
	ret;

}
	// .globl	_Z12compute_dLdWIfEvPT_S1_S1_iiii
.visible .entry _Z12compute_dLdWIfEvPT_S1_S1_iiii(
	.param .u64 .ptr .align 1 _Z12compute_dLdWIfEvPT_S1_S1_iiii_param_0,
	.param .u64 .ptr .align 1 _Z12compute_dLdWIfEvPT_S1_S1_iiii_param_1,
	.param .u64 .ptr .align 1 _Z12compute_dLdWIfEvPT_S1_S1_iiii_param_2,
	.param .u32 _Z12compute_dLdWIfEvPT_S1_S1_iiii_param_3,
	.param .u32 _Z12compute_dLdWIfEvPT_S1_S1_iiii_param_4,
	.param .u32 _Z12compute_dLdWIfEvPT_S1_S1_iiii_param_5,
	.param .u32 _Z12compute_dLdWIfEvPT_S1_S1_iiii_param_6
)
{
	.reg .pred 	%p<13>;
	.reg .b32 	%r<46>;
	.reg .b32 	%f<68>;
	.reg .b64 	%rd<53>;

	ld.param.u64 	%rd4, [_Z12compute_dLdWIfEvPT_S1_S1_iiii_param_0];
	ld.param.u64 	%rd5, [_Z12compute_dLdWIfEvPT_S1_S1_iiii_param_1];
	ld.param.u64 	%rd3, [_Z12compute_dLdWIfEvPT_S1_S1_iiii_param_2];
	ld.param.u32 	%r21, [_Z12compute_dLdWIfEvPT_S1_S1_iiii_param_3];
	ld.param.u32 	%r22, [_Z12compute_dLdWIfEvPT_S1_S1_iiii_param_4];
	ld.param.u32 	%r23, [_Z12compute_dLdWIfEvPT_S1_S1_iiii_param_5];
	ld.param.u32 	%r24, [_Z12compute_dLdWIfEvPT_S1_S1_iiii_param_6];
	cvta.to.global.u64 	%rd1, %rd4;
	cvta.to.global.u64 	%rd2, %rd5;
	mov.u32 	%r25, %ctaid.y;
	mov.u32 	%r26, %ntid.y;
	mov.u32 	%r27, %tid.y;
	mad.lo.s32 	%r1, %r25, %r26, %r27;
	mov.u32 	%r28, %ctaid.x;
	mov.u32 	%r29, %ntid.x;
	mov.u32 	%r30, %tid.x;
	mad.lo.s32 	%r2, %r28, %r29, %r30;
	setp.ge.s32 	%p1, %r1, %r24;
	setp.ge.s32 	%p2, %r2, %r23;
	or.pred  	%p3, %p2, %p1;
	@%p3 bra 	$L__BB1_14;
	mul.lo.s32 	%r3, %r22, %r21;
	setp.lt.s32 	%p4, %r3, 1;
	mov.f32 	%f67, 0f00000000;
	@%p4 bra 	$L__BB1_13;
	and.b32  	%r4, %r3, 7;
	setp.lt.u32 	%p5, %r3, 8;
	mov.f32 	%f67, 0f00000000;
	mov.b32 	%r44, 0;
	@%p5 bra 	$L__BB1_5;
	and.b32  	%r44, %r3, 2147483640;
	neg.s32 	%r42, %r44;
	shl.b32 	%r7, %r23, 3;
	shl.b32 	%r8, %r24, 3;
	mov.f32 	%f67, 0f00000000;
	mul.wide.s32 	%rd10, %r24, 4;
	mul.wide.s32 	%rd12, %r23, 4;
	mov.u32 	%r40, %r1;
	mov.u32 	%r41, %r2;
$L__BB1_4:
	.pragma "nounroll";
	mul.wide.s32 	%rd6, %r40, 4;
	add.s64 	%rd7, %rd2, %rd6;
	ld.global.f32 	%f17, [%rd7];
	mul.wide.s32 	%rd8, %r41, 4;
	add.s64 	%rd9, %rd1, %rd8;
	ld.global.f32 	%f18, [%rd9];
	fma.rn.f32 	%f19, %f17, %f18, %f67;
	add.s64 	%rd11, %rd7, %rd10;
	ld.global.f32 	%f20, [%rd11];
	add.s64 	%rd13, %rd9, %rd12;
	ld.global.f32 	%f21, [%rd13];
	fma.rn.f32 	%f22, %f20, %f21, %f19;
	add.s64 	%rd14, %rd11, %rd10;
	ld.global.f32 	%f23, [%rd14];
	add.s64 	%rd15, %rd13, %rd12;
	ld.global.f32 	%f24, [%rd15];
	fma.rn.f32 	%f25, %f23, %f24, %f22;
	add.s64 	%rd16, %rd14, %rd10;
	ld.global.f32 	%f26, [%rd16];
	add.s64 	%rd17, %rd15, %rd12;
	ld.global.f32 	%f27, [%rd17];
	fma.rn.f32 	%f28, %f26, %f27, %f25;
	add.s64 	%rd18, %rd16, %rd10;
	ld.global.f32 	%f29, [%rd18];
	add.s64 	%rd19, %rd17, %rd12;
	ld.global.f32 	%f30, [%rd19];
	fma.rn.f32 	%f31, %f29, %f30, %f28;
	add.s64 	%rd20, %rd18, %rd10;
	ld.global.f32 	%f32, [%rd20];
	add.s64 	%rd21, %rd19, %rd12;
	ld.global.f32 	%f33, [%rd21];
	fma.rn.f32 	%f34, %f32, %f33, %f31;
	add.s64 	%rd22, %rd20, %rd10;
	ld.global.f32 	%f35, [%rd22];
	add.s64 	%rd23, %rd21, %rd12;
	ld.global.f32 	%f36, [%rd23];
	fma.rn.f32 	%f37, %f35, %f36, %f34;
	add.s64 	%rd24, %rd22, %rd10;
	ld.global.f32 	%f38, [%rd24];
	add.s64 	%rd25, %rd23, %rd12;
	ld.global.f32 	%f39, [%rd25];
	fma.rn.f32 	%f67, %f38, %f39, %f37;
	add.s32 	%r42, %r42, 8;
	add.s32 	%r41, %r41, %r7;
	add.s32 	%r40, %r40, %r8;
	setp.ne.s32 	%p6, %r42, 0;
	@%p6 bra 	$L__BB1_4;
$L__BB1_5:
	setp.eq.s32 	%p7, %r4, 0;
	@%p7 bra 	$L__BB1_13;
	and.b32  	%r16, %r3, 3;
	setp.lt.u32 	%p8, %r4, 4;
	@%p8 bra 	$L__BB1_8;
	mad.lo.s32 	%r32, %r44, %r24, %r1;
	mul.wide.s32 	%rd26, %r32, 4;
	add.s64 	%rd27, %rd2, %rd26;
	ld.global.f32 	%f41, [%rd27];
	mad.lo.s32 	%r33, %r44, %r23, %r2;
	mul.wide.s32 	%rd28, %r33, 4;
	add.s64 	%rd29, %rd1, %rd28;
	ld.global.f32 	%f42, [%rd29];
	fma.rn.f32 	%f43, %f41, %f42, %f67;
	mul.wide.s32 	%rd30, %r24, 4;
	add.s64 	%rd31, %rd27, %rd30;
	ld.global.f32 	%f44, [%rd31];
	mul.wide.s32 	%rd32, %r23, 4;
	add.s64 	%rd33, %rd29, %rd32;
	ld.global.f32 	%f45, [%rd33];
	fma.rn.f32 	%f46, %f44, %f45, %f43;
	add.s64 	%rd34, %rd31, %rd30;
	ld.global.f32 	%f47, [%rd34];
	add.s64 	%rd35, %rd33, %rd32;
	ld.global.f32 	%f48, [%rd35];
	fma.rn.f32 	%f49, %f47, %f48, %f46;
	add.s64 	%rd36, %rd34, %rd30;
	ld.global.f32 	%f50, [%rd36];
	add.s64 	%rd37, %rd35, %rd32;
	ld.global.f32 	%f51, [%rd37];
	fma.rn.f32 	%f67, %f50, %f51, %f49;
	add.s32 	%r44, %r44, 4;
$L__BB1_8:
	setp.eq.s32 	%p9, %r16, 0;
	@%p9 bra 	$L__BB1_13;
	setp.eq.s32 	%p10, %r16, 1;
	@%p10 bra 	$L__BB1_11;
	mad.lo.s32 	%r34, %r44, %r24, %r1;
	mul.wide.s32 	%rd38, %r34, 4;
	add.s64 	%rd39, %rd2, %rd38;
	ld.global.f32 	%f53, [%rd39];
	mad.lo.s32 	%r35, %r44, %r23, %r2;
	mul.wide.s32 	%rd40, %r35, 4;
	add.s64 	%rd41, %rd1, %rd40;
	ld.global.f32 	%f54, [%rd41];
	fma.rn.f32 	%f55, %f53, %f54, %f67;
	mul.wide.s32 	%rd42, %r24, 4;
	add.s64 	%rd43, %rd39, %rd42;
	ld.global.f32 	%f56, [%rd43];
	mul.wide.s32 	%rd44, %r23, 4;
	add.s64 	%rd45, %rd41, %rd44;
	ld.global.f32 	%f57, [%rd45];
	fma.rn.f32 	%f67, %f56, %f57, %f55;
	add.s32 	%r44, %r44, 2;
$L__BB1_11:
	and.b32  	%r36, %r3, 1;
	setp.eq.b32 	%p11, %r36, 1;
	not.pred 	%p12, %p11;
	@%p12 bra 	$L__BB1_13;
	mad.lo.s32 	%r37, %r44, %r24, %r1;
	mul.wide.s32 	%rd46, %r37, 4;
	add.s64 	%rd47, %rd2, %rd46;
	ld.global.f32 	%f58, [%rd47];
	mad.lo.s32 	%r38, %r44, %r23, %r2;
	mul.wide.s32 	%rd48, %r38, 4;
	add.s64 	%rd49, %rd1, %rd48;
	ld.global.f32 	%f59, [%rd49];
	fma.rn.f32 	%f67, %f58, %f59, %f67;
$L__BB1_13:
	mad.lo.s32 	%r39, %r23, %r1, %r2;
	cvta.to.global.u64 	%rd50, %rd3;
	mul.wide.s32 	%rd51, %r39, 4;
	add.s64 	%rd52, %rd50, %rd51;
	st.global.f32 	[%rd52], %f67;
$L__BB1_14:
	ret;

}
	// .globl	_Z12compute_dLdXIfEvPT_S1_S1_iiii
.visible .entry _Z12compute_dLdXIfEvPT_S1_S1_iiii(
	.param .u64 .ptr .align 1 _Z12compute_dLdXIfEvPT_S1_S1_iiii_param_0,
	.param .u64 .ptr .align 1 _Z12compute_dLdXIfEvPT_S1_S1_iiii_param_1,
	.param .u64 .ptr .align 1 _Z12compute_dLdXIfEvPT_S1_S1_iiii_param_2,
	.param .u32 _Z12compute_dLdXIfEvPT_S1_S1_iiii_param_3,
	.param .u32 _Z12compute_dLdXIfEvPT_S1_S1_iiii_param_4,
	.param .u32 _Z12compute_dLdXIfEvPT_S1_S1_iiii_param_5,
	.param .u32 _Z12compute_dLdXIfEvPT_S1_S1_iiii_param_6
)
{
	.reg .pred 	%p<13>;
	.reg .b32 	%r<50>;
	.reg .b32 	%f<112>;
	.reg .b64 	%rd<43>;

	ld.param.u64 	%rd11, [_Z12compute_dLdXIfEvPT_S1_S1_iiii_param_0];
	ld.param.u64 	%rd12, [_Z12compute_dLdXIfEvPT_S1_S1_iiii_param_1];
	ld.param.u64 	%rd10, [_Z12compute_dLdXIfEvPT_S1_S1_iiii_param_2];
	ld.param.u32 	%r27, [_Z12compute_dLdXIfEvPT_S1_S1_iiii_param_3];
	ld.param.u32 	%r28, [_Z12compute_dLdXIfEvPT_S1_S1_iiii_param_4];
	ld.param.u32 	%r25, [_Z12compute_dLdXIfEvPT_S1_S1_iiii_param_5];
	ld.param.u32 	%r26, [_Z12compute_dLdXIfEvPT_S1_S1_iiii_param_6];
	cvta.to.global.u64 	%rd1, %rd12;
	cvta.to.global.u64 	%rd2, %rd11;
	mov.u32 	%r29, %ctaid.y;
	mov.u32 	%r30, %ntid.y;
	mov.u32 	%r31, %tid.y;
	mad.lo.s32 	%r1, %r29, %r30, %r31;
	mov.u32 	%r32, %ctaid.x;
	mov.u32 	%r33, %ntid.x;
	mov.u32 	%r34, %tid.x;
	mad.lo.s32 	%r2, %r32, %r33, %r34;
	mul.lo.s32 	%r35, %r28, %r27;
	setp.ge.s32 	%p1, %r1, %r35;
	setp.ge.s32 	%p2, %r2, %r26;
	or.pred  	%p3, %p1, %p2;
	@%p3 bra 	$L__BB2_15;
	setp.lt.s32 	%p4, %r25, 1;
	mov.f32 	%f111, 0f00000000;
	@%p4 bra 	$L__BB2_14;
	mul.lo.s32 	%r3, %r25, %r1;
	mul.lo.s32 	%r4, %r25, %r2;
	and.b32  	%r5, %r25, 15;
	setp.lt.u32 	%p5, %r25, 16;
	mov.f32 	%f111, 0f00000000;
	mov.b32 	%r46, 0;
	@%p5 bra 	$L__BB2_5;
	and.b32  	%r46, %r25, 2147483632;
	neg.s32 	%r44, %r46;
	mul.wide.u32 	%rd13, %r3, 4;
	add.s64 	%rd14, %rd13, %rd2;
	add.s64 	%rd41, %rd14, 32;
	add.s64 	%rd4, %rd1, 32;
	mov.f32 	%f111, 0f00000000;
	mov.u32 	%r43, %r4;
$L__BB2_4:
	.pragma "nounroll";
	mul.wide.s32 	%rd15, %r43, 4;
	add.s64 	%rd16, %rd4, %rd15;
	ld.global.f32 	%f18, [%rd41+-32];
	ld.global.f32 	%f19, [%rd16+-32];
	fma.rn.f32 	%f20, %f18, %f19, %f111;
	ld.global.f32 	%f21, [%rd41+-28];
	ld.global.f32 	%f22, [%rd16+-28];
	fma.rn.f32 	%f23, %f21, %f22, %f20;
	ld.global.f32 	%f24, [%rd41+-24];
	ld.global.f32 	%f25, [%rd16+-24];
	fma.rn.f32 	%f26, %f24, %f25, %f23;
	ld.global.f32 	%f27, [%rd41+-20];
	ld.global.f32 	%f28, [%rd16+-20];
	fma.rn.f32 	%f29, %f27, %f28, %f26;
	ld.global.f32 	%f30, [%rd41+-16];
	ld.global.f32 	%f31, [%rd16+-16];
	fma.rn.f32 	%f32, %f30, %f31, %f29;
	ld.global.f32 	%f33, [%rd41+-12];
	ld.global.f32 	%f34, [%rd16+-12];
	fma.rn.f32 	%f35, %f33, %f34, %f32;
	ld.global.f32 	%f36, [%rd41+-8];
	ld.global.f32 	%f37, [%rd16+-8];
	fma.rn.f32 	%f38, %f36, %f37, %f35;
	ld.global.f32 	%f39, [%rd41+-4];
	ld.global.f32 	%f40, [%rd16+-4];
	fma.rn.f32 	%f41, %f39, %f40, %f38;
	ld.global.f32 	%f42, [%rd41];
	ld.global.f32 	%f43, [%rd16];
	fma.rn.f32 	%f44, %f42, %f43, %f41;
	ld.global.f32 	%f45, [%rd41+4];
	ld.global.f32 	%f46, [%rd16+4];
	fma.rn.f32 	%f47, %f45, %f46, %f44;
	ld.global.f32 	%f48, [%rd41+8];
	ld.global.f32 	%f49, [%rd16+8];
	fma.rn.f32 	%f50, %f48, %f49, %f47;
	ld.global.f32 	%f51, [%rd41+12];
	ld.global.f32 	%f52, [%rd16+12];
	fma.rn.f32 	%f53, %f51, %f52, %f50;
	ld.global.f32 	%f54, [%rd41+16];
	ld.global.f32 	%f55, [%rd16+16];
	fma.rn.f32 	%f56, %f54, %f55, %f53;
	ld.global.f32 	%f57, [%rd41+20];
	ld.global.f32 	%f58, [%rd16+20];
	fma.rn.f32 	%f59, %f57, %f58, %f56;
	ld.global.f32 	%f60, [%rd41+24];
	ld.global.f32 	%f61, [%rd16+24];
	fma.rn.f32 	%f62, %f60, %f61, %f59;
	ld.global.f32 	%f63, [%rd41+28];
	ld.global.f32 	%f64, [%rd16+28];
	fma.rn.f32 	%f111, %f63, %f64, %f62;
	add.s32 	%r44, %r44, 16;
	add.s64 	%rd41, %rd41, 64;
	add.s32 	%r43, %r43, 16;
	setp.ne.s32 	%p6, %r44, 0;
	@%p6 bra 	$L__BB2_4;
$L__BB2_5:
	setp.eq.s32 	%p7, %r5, 0;
	@%p7 bra 	$L__BB2_14;
	and.b32  	%r13, %r25, 7;
	setp.lt.u32 	%p8, %r5, 8;
	@%p8 bra 	$L__BB2_8;
	add.s32 	%r37, %r46, %r3;
	mul.wide.u32 	%rd17, %r37, 4;
	add.s64 	%rd18, %rd2, %rd17;
	ld.global.f32 	%f66, [%rd18];
	add.s32 	%r38, %r46, %r4;
	mul.wide.s32 	%rd19, %r38, 4;
	add.s64 	%rd20, %rd1, %rd19;
	ld.global.f32 	%f67, [%rd20];
	fma.rn.f32 	%f68, %f66, %f67, %f111;
	cvt.u64.u32 	%rd21, %r3;
	cvt.u64.u32 	%rd22, %r46;
	add.s64 	%rd23, %rd22, %rd21;
	shl.b64 	%rd24, %rd23, 2;
	add.s64 	%rd25, %rd2, %rd24;
	ld.global.f32 	%f69, [%rd25+4];
	ld.global.f32 	%f70, [%rd20+4];
	fma.rn.f32 	%f71, %f69, %f70, %f68;
	ld.global.f32 	%f72, [%rd25+8];
	ld.global.f32 	%f73, [%rd20+8];
	fma.rn.f32 	%f74, %f72, %f73, %f71;
	ld.global.f32 	%f75, [%rd25+12];
	ld.global.f32 	%f76, [%rd20+12];
	fma.rn.f32 	%f77, %f75, %f76, %f74;
	ld.global.f32 	%f78, [%rd25+16];
	ld.global.f32 	%f79, [%rd20+16];
	fma.rn.f32 	%f80, %f78, %f79, %f77;
	ld.global.f32 	%f81, [%rd25+20];
	ld.global.f32 	%f82, [%rd20+20];
	fma.rn.f32 	%f83, %f81, %f82, %f80;
	ld.global.f32 	%f84, [%rd25+24];
	ld.global.f32 	%f85, [%rd20+24];
	fma.rn.f32 	%f86, %f84, %f85, %f83;
	ld.global.f32 	%f87, [%rd25+28];
	ld.global.f32 	%f88, [%rd20+28];
	fma.rn.f32 	%f111, %f87, %f88, %f86;
	add.s32 	%r46, %r46, 8;
$L__BB2_8:
	setp.eq.s32 	%p9, %r13, 0;
	@%p9 bra 	$L__BB2_14;
	and.b32  	%r16, %r25, 3;
	setp.lt.u32 	%p10, %r13, 4;
	@%p10 bra 	$L__BB2_11;
	add.s32 	%r39, %r46, %r3;
	mul.wide.u32 	%rd26, %r39, 4;
	add.s64 	%rd27, %rd2, %rd26;
	ld.global.f32 	%f90, [%rd27];
	add.s32 	%r40, %r46, %r4;
	mul.wide.s32 	%rd28, %r40, 4;
	add.s64 	%rd29, %rd1, %rd28;
	ld.global.f32 	%f91, [%rd29];
	fma.rn.f32 	%f92, %f90, %f91, %f111;
	cvt.u64.u32 	%rd30, %r3;
	cvt.u64.u32 	%rd31, %r46;
	add.s64 	%rd32, %rd31, %rd30;
	shl.b64 	%rd33, %rd32, 2;
	add.s64 	%rd34, %rd2, %rd33;
	ld.global.f32 	%f93, [%rd34+4];
	ld.global.f32 	%f94, [%rd29+4];
	fma.rn.f32 	%f95, %f93, %f94, %f92;
	ld.global.f32 	%f96, [%rd34+8];
	ld.global.f32 	%f97, [%rd29+8];
	fma.rn.f32 	%f98, %f96, %f97, %f95;
	ld.global.f32 	%f99, [%rd34+12];
	ld.global.f32 	%f100, [%rd29+12];
	fma.rn.f32 	%f111, %f99, %f100, %f98;
	add.s32 	%r46, %r46, 4;
$L__BB2_11:
	setp.eq.s32 	%p11, %r16, 0;
	@%p11 bra 	$L__BB2_14;
	add.s32 	%r49, %r46, %r4;
	add.s32 	%r41, %r46, %r3;
	mul.wide.u32 	%rd35, %r41, 4;
	add.s64 	%rd42, %rd2, %rd35;
	neg.s32 	%r48, %r16;
$L__BB2_13:
	.pragma "nounroll";
	mul.wide.s32 	%rd36, %r49, 4;
	add.s64 	%rd37, %rd1, %rd36;
	ld.global.f32 	%f101, [%rd42];
	ld.global.f32 	%f102, [%rd37];
	fma.rn.f32 	%f111, %f101, %f102, %f111;
	add.s32 	%r49, %r49, 1;
	add.s64 	%rd42, %rd42, 4;
	add.s32 	%r48, %r48, 1;
	setp.ne.s32 	%p12, %r48, 0;
	@%p12 bra 	$L__BB2_13;
$L__BB2_14:
	mad.lo.s32 	%r42, %r26, %r1, %r2;
	cvta.to.global.u64 	%rd38, %rd10;
	mul.wide.s32 	%rd39, %r42, 4;
	add.s64 	%rd40, %rd38, %rd39;
	st.global.f32 	[%rd40], %f111;
$L__BB2_15:
	ret;

}
	// .globl	_Z16maxPoolingKernelPfS_iiii
.visible .entry _Z16maxPoolingKernelPfS_iiii(
	.param .u64 .ptr .align 1 _Z16maxPoolingKernelPfS_iiii_param_0,
	.param .u64 .ptr .align 1 _Z16maxPoolingKernelPfS_iiii_param_1,
	.param .u32 _Z16maxPoolingKernelPfS_iiii_param_2,
	.param .u32 _Z16maxPoolingKernelPfS_iiii_param_3,
	.param .u32 _Z16maxPoolingKernelPfS_iiii_param_4,
	.param .u32 _Z16maxPoolingKernelPfS_iiii_param_5
)
{
	.reg .pred 	%p<15>;
	.reg .b32 	%r<54>;
	.reg .b32 	%f<88>;
	.reg .b64 	%rd<16>;

	ld.param.u64 	%rd5, [_Z16maxPoolingKernelPfS_iiii_param_0];
	ld.param.u64 	%rd4, [_Z16maxPoolingKernelPfS_iiii_param_1];
	ld.param.u32 	%r28, [_Z16maxPoolingKernelPfS_iiii_param_2];
	ld.param.u32 	%r25, [_Z16maxPoolingKernelPfS_iiii_param_3];
	ld.param.u32 	%r26, [_Z16maxPoolingKernelPfS_iiii_param_4];
	ld.param.u32 	%r27, [_Z16maxPoolingKernelPfS_iiii_param_5];
	cvta.to.global.u64 	%rd1, %rd5;
	sub.s32 	%r29, %r28, %r26;
	div.s32 	%r30, %r29, %r27;
	sub.s32 	%r31, %r25, %r26;
	div.s32 	%r32, %r31, %r27;
	mov.u32 	%r33, %ctaid.y;
	mov.u32 	%r34, %ntid.y;
	mov.u32 	%r35, %tid.y;
	mad.lo.s32 	%r2, %r33, %r34, %r35;
	mov.u32 	%r36, %ctaid.x;
	mov.u32 	%r37, %ntid.x;
	mov.u32 	%r38, %tid.x;
	mad.lo.s32 	%r39, %r36, %r37, %r38;
	setp.gt.s32 	%p1, %r2, %r30;
	setp.gt.s32 	%p2, %r39, %r32;
	or.pred  	%p3, %p1, %p2;
	@%p3 bra 	$L__BB3_18;
	setp.lt.s32 	%p4, %r26, 1;
	mov.f32 	%f86, 0fFF800000;
	@%p4 bra 	$L__BB3_17;
	mul.lo.s32 	%r4, %r27, %r2;
	mul.lo.s32 	%r5, %r27, %r39;
	and.b32  	%r6, %r26, 15;
	add.s32 	%r7, %r6, -1;
	and.b32  	%r8, %r26, 7;
	add.s32 	%r9, %r8, -1;
	and.b32  	%r10, %r26, 2147483632;
	and.b32  	%r11, %r26, 3;
	neg.s32 	%r12, %r10;
	add.s64 	%rd2, %rd1, 32;
	mov.f32 	%f86, 0fFF800000;
	mov.b32 	%r48, 0;
$L__BB3_3:
	setp.lt.u32 	%p5, %r26, 16;
	add.s32 	%r42, %r48, %r4;
	mad.lo.s32 	%r14, %r42, %r25, %r5;
	mov.b32 	%r52, 0;
	@%p5 bra 	$L__BB3_6;
	mov.u32 	%r49, %r14;
	mov.u32 	%r50, %r12;
$L__BB3_5:
	.pragma "nounroll";
	mul.wide.s32 	%rd6, %r49, 4;
	add.s64 	%rd7, %rd2, %rd6;
	ld.global.f32 	%f20, [%rd7+-32];
	max.f32 	%f21, %f86, %f20;
	ld.global.f32 	%f22, [%rd7+-28];
	max.f32 	%f23, %f21, %f22;
	ld.global.f32 	%f24, [%rd7+-24];
	max.f32 	%f25, %f23, %f24;
	ld.global.f32 	%f26, [%rd7+-20];
	max.f32 	%f27, %f25, %f26;
	ld.global.f32 	%f28, [%rd7+-16];
	max.f32 	%f29, %f27, %f28;
	ld.global.f32 	%f30, [%rd7+-12];
	max.f32 	%f31, %f29, %f30;
	ld.global.f32 	%f32, [%rd7+-8];
	max.f32 	%f33, %f31, %f32;
	ld.global.f32 	%f34, [%rd7+-4];
	max.f32 	%f35, %f33, %f34;
	ld.global.f32 	%f36, [%rd7];
	max.f32 	%f37, %f35, %f36;
	ld.global.f32 	%f38, [%rd7+4];
	max.f32 	%f39, %f37, %f38;
	ld.global.f32 	%f40, [%rd7+8];
	max.f32 	%f41, %f39, %f40;
	ld.global.f32 	%f42, [%rd7+12];
	max.f32 	%f43, %f41, %f42;
	ld.global.f32 	%f44, [%rd7+16];
	max.f32 	%f45, %f43, %f44;
	ld.global.f32 	%f46, [%rd7+20];
	max.f32 	%f47, %f45, %f46;
	ld.global.f32 	%f48, [%rd7+24];
	max.f32 	%f49, %f47, %f48;
	ld.global.f32 	%f50, [%rd7+28];
	max.f32 	%f86, %f49, %f50;
	add.s32 	%r50, %r50, 16;
	add.s32 	%r49, %r49, 16;
	setp.ne.s32 	%p6, %r50, 0;
	mov.u32 	%r52, %r10;
	@%p6 bra 	$L__BB3_5;
$L__BB3_6:
	setp.eq.s32 	%p7, %r6, 0;
	@%p7 bra 	$L__BB3_16;
	setp.lt.u32 	%p8, %r7, 7;
	@%p8 bra 	$L__BB3_9;
	add.s32 	%r43, %r14, %r52;
	mul.wide.s32 	%rd8, %r43, 4;
	add.s64 	%rd9, %rd1, %rd8;
	ld.global.f32 	%f52, [%rd9];
	max.f32 	%f53, %f86, %f52;
	ld.global.f32 	%f54, [%rd9+4];
	max.f32 	%f55, %f53, %f54;
	ld.global.f32 	%f56, [%rd9+8];
	max.f32 	%f57, %f55, %f56;
	ld.global.f32 	%f58, [%rd9+12];
	max.f32 	%f59, %f57, %f58;
	ld.global.f32 	%f60, [%rd9+16];
	max.f32 	%f61, %f59, %f60;
	ld.global.f32 	%f62, [%rd9+20];
	max.f32 	%f63, %f61, %f62;
	ld.global.f32 	%f64, [%rd9+24];
	max.f32 	%f65, %f63, %f64;
	ld.global.f32 	%f66, [%rd9+28];
	max.f32 	%f86, %f65, %f66;
	add.s32 	%r52, %r52, 8;
$L__BB3_9:
	setp.eq.s32 	%p9, %r8, 0;
	@%p9 bra 	$L__BB3_16;
	setp.lt.u32 	%p10, %r9, 3;
	@%p10 bra 	$L__BB3_12;
	add.s32 	%r44, %r14, %r52;
	mul.wide.s32 	%rd10, %r44, 4;
	add.s64 	%rd11, %rd1, %rd10;
	ld.global.f32 	%f68, [%rd11];
	max.f32 	%f69, %f86, %f68;
	ld.global.f32 	%f70, [%rd11+4];
	max.f32 	%f71, %f69, %f70;
	ld.global.f32 	%f72, [%rd11+8];
	max.f32 	%f73, %f71, %f72;
	ld.global.f32 	%f74, [%rd11+12];
	max.f32 	%f86, %f73, %f74;
	add.s32 	%r52, %r52, 4;
$L__BB3_12:
	setp.eq.s32 	%p11, %r11, 0;
	@%p11 bra 	$L__BB3_16;
	setp.eq.s32 	%p12, %r11, 1;
	add.s32 	%r45, %r14, %r52;
	mul.wide.s32 	%rd12, %r45, 4;
	add.s64 	%rd3, %rd1, %rd12;
	ld.global.f32 	%f75, [%rd3];
	max.f32 	%f86, %f86, %f75;
	@%p12 bra 	$L__BB3_16;
	setp.eq.s32 	%p13, %r11, 2;
	ld.global.f32 	%f76, [%rd3+4];
	max.f32 	%f86, %f86, %f76;
	@%p13 bra 	$L__BB3_16;
	ld.global.f32 	%f77, [%rd3+8];
	max.f32 	%f86, %f86, %f77;
$L__BB3_16:
	add.s32 	%r48, %r48, 1;
	setp.ne.s32 	%p14, %r48, %r26;
	@%p14 bra 	$L__BB3_3;
$L__BB3_17:
	mad.lo.s32 	%r46, %r2, %r32, %r2;
	add.s32 	%r47, %r46, %r39;
	cvta.to.global.u64 	%rd13, %rd4;
	mul.wide.s32 	%rd14, %r47, 4;
	add.s64 	%rd15, %rd13, %rd14;
	st.global.f32 	[%rd15], %f86;
$L__BB3_18:
	ret;

}
	// .globl	_Z26matrixMultiplicationKernelPfS_S_iiii
.visible .entry _Z26matrixMultiplicationKernelPfS_S_iiii(
	.param .u64 .ptr .align 1 _Z26matrixMultiplicationKernelPfS_S_iiii_param_0,
	.param .u64 .ptr .align 1 _Z26matrixMultiplicationKernelPfS_S_iiii_param_1,
	.param .u64 .ptr .align 1 _Z26matrixMultiplicationKernelPfS_S_iiii_param_2,
	.param .u32 _Z26matrixMultiplicationKernelPfS_S_iiii_param_3,
	.param .u32 _Z26matrixMultiplicationKernelPfS_S_iiii_param_4,
	.param .u32 _Z26matrixMultiplicationKernelPfS_S_iiii_param_5,
	.param .u32 _Z26matrixMultiplicationKernelPfS_S_iiii_param_6
)
{
	.reg .pred 	%p<11>;
	.reg .b32 	%r<44>;
	.reg .b32 	%f<68>;
	.reg .b64 	%rd<40>;

	ld.param.u64 	%rd5, [_Z26matrixMultiplicationKernelPfS_S_iiii_param_0];
	ld.param.u64 	%rd6, [_Z26matrixMultiplicationKernelPfS_S_iiii_param_1];
	ld.param.u64 	%rd4, [_Z26matrixMultiplicationKernelPfS_S_iiii_param_2];
	ld.param.u32 	%r22, [_Z26matrixMultiplicationKernelPfS_S_iiii_param_3];
	ld.param.u32 	%r23, [_Z26matrixMultiplicationKernelPfS_S_iiii_param_4];
	ld.param.u32 	%r20, [_Z26matrixMultiplicationKernelPfS_S_iiii_param_5];
	ld.param.u32 	%r21, [_Z26matrixMultiplicationKernelPfS_S_iiii_param_6];
	cvta.to.global.u64 	%rd1, %rd6;
	cvta.to.global.u64 	%rd2, %rd5;
	mov.u32 	%r24, %ctaid.x;
	mov.u32 	%r25, %ntid.x;
	mov.u32 	%r26, %tid.x;
	mad.lo.s32 	%r1, %r24, %r25, %r26;
	mul.lo.s32 	%r27, %r23, %r22;
	mul.lo.s32 	%r28, %r27, %r20;
	setp.ge.s32 	%p1, %r1, %r28;
	@%p1 bra 	$L__BB4_14;
	rem.s32 	%r2, %r1, %r20;
	setp.lt.s32 	%p2, %r21, 1;
	mov.f32 	%f67, 0f00000000;
	@%p2 bra 	$L__BB4_13;
	div.s32 	%r30, %r1, %r20;
	mul.lo.s32 	%r3, %r30, %r21;
	and.b32  	%r4, %r21, 7;
	setp.lt.u32 	%p3, %r21, 8;
	mov.f32 	%f67, 0f00000000;
	mov.b32 	%r42, 0;
	@%p3 bra 	$L__BB4_5;
	and.b32  	%r42, %r21, 2147483640;
	neg.s32 	%r40, %r42;
	shl.b32 	%r7, %r20, 3;
	add.s64 	%rd3, %rd2, 16;
	mov.f32 	%f67, 0f00000000;
	mul.wide.s32 	%rd11, %r20, 4;
	mov.u32 	%r38, %r3;
	mov.u32 	%r39, %r2;
$L__BB4_4:
	.pragma "nounroll";
	mul.wide.s32 	%rd7, %r38, 4;
	add.s64 	%rd8, %rd3, %rd7;
	ld.global.f32 	%f17, [%rd8+-16];
	mul.wide.s32 	%rd9, %r39, 4;
	add.s64 	%rd10, %rd1, %rd9;
	ld.global.f32 	%f18, [%rd10];
	fma.rn.f32 	%f19, %f17, %f18, %f67;
	ld.global.f32 	%f20, [%rd8+-12];
	add.s64 	%rd12, %rd10, %rd11;
	ld.global.f32 	%f21, [%rd12];
	fma.rn.f32 	%f22, %f20, %f21, %f19;
	ld.global.f32 	%f23, [%rd8+-8];
	add.s64 	%rd13, %rd12, %rd11;
	ld.global.f32 	%f24, [%rd13];
	fma.rn.f32 	%f25, %f23, %f24, %f22;
	ld.global.f32 	%f26, [%rd8+-4];
	add.s64 	%rd14, %rd13, %rd11;
	ld.global.f32 	%f27, [%rd14];
	fma.rn.f32 	%f28, %f26, %f27, %f25;
	ld.global.f32 	%f29, [%rd8];
	add.s64 	%rd15, %rd14, %rd11;
	ld.global.f32 	%f30, [%rd15];
	fma.rn.f32 	%f31, %f29, %f30, %f28;
	ld.global.f32 	%f32, [%rd8+4];
	add.s64 	%rd16, %rd15, %rd11;
	ld.global.f32 	%f33, [%rd16];
	fma.rn.f32 	%f34, %f32, %f33, %f31;
	ld.global.f32 	%f35, [%rd8+8];
	add.s64 	%rd17, %rd16, %rd11;
	ld.global.f32 	%f36, [%rd17];
	fma.rn.f32 	%f37, %f35, %f36, %f34;
	ld.global.f32 	%f38, [%rd8+12];
	add.s64 	%rd18, %rd17, %rd11;
	ld.global.f32 	%f39, [%rd18];
	fma.rn.f32 	%f67, %f38, %f39, %f37;
	add.s32 	%r40, %r40, 8;
	add.s32 	%r39, %r39, %r7;
	add.s32 	%r38, %r38, 8;
	setp.ne.s32 	%p4, %r40, 0;
	@%p4 bra 	$L__BB4_4;
$L__BB4_5:
	setp.eq.s32 	%p5, %r4, 0;
	@%p5 bra 	$L__BB4_13;
	and.b32  	%r15, %r21, 3;
	setp.lt.u32 	%p6, %r4, 4;
	@%p6 bra 	$L__BB4_8;
	add.s32 	%r31, %r42, %r3;
	mul.wide.s32 	%rd19, %r31, 4;
	add.s64 	%rd20, %rd2, %rd19;
	ld.global.f32 	%f41, [%rd20];
	mad.lo.s32 	%r32, %r42, %r20, %r2;
	mul.wide.s32 	%rd21, %r32, 4;
	add.s64 	%rd22, %rd1, %rd21;
	ld.global.f32 	%f42, [%rd22];
	fma.rn.f32 	%f43, %f41, %f42, %f67;
	ld.global.f32 	%f44, [%rd20+4];
	mul.wide.s32 	%rd23, %r20, 4;
	add.s64 	%rd24, %rd22, %rd23;
	ld.global.f32 	%f45, [%rd24];
	fma.rn.f32 	%f46, %f44, %f45, %f43;
	ld.global.f32 	%f47, [%rd20+8];
	add.s64 	%rd25, %rd24, %rd23;
	ld.global.f32 	%f48, [%rd25];
	fma.rn.f32 	%f49, %f47, %f48, %f46;
	ld.global.f32 	%f50, [%rd20+12];
	add.s64 	%rd26, %rd25, %rd23;
	ld.global.f32 	%f51, [%rd26];
	fma.rn.f32 	%f67, %f50, %f51, %f49;
	add.s32 	%r42, %r42, 4;
$L__BB4_8:
	setp.eq.s32 	%p7, %r15, 0;
	@%p7 bra 	$L__BB4_13;
	setp.eq.s32 	%p8, %r15, 1;
	@%p8 bra 	$L__BB4_11;
	add.s32 	%r33, %r42, %r3;
	mul.wide.s32 	%rd27, %r33, 4;
	add.s64 	%rd28, %rd2, %rd27;
	ld.global.f32 	%f53, [%rd28];
	mad.lo.s32 	%r34, %r42, %r20, %r2;
	mul.wide.s32 	%rd29, %r34, 4;
	add.s64 	%rd30, %rd1, %rd29;
	ld.global.f32 	%f54, [%rd30];
	fma.rn.f32 	%f55, %f53, %f54, %f67;
	ld.global.f32 	%f56, [%rd28+4];
	mul.wide.s32 	%rd31, %r20, 4;
	add.s64 	%rd32, %rd30, %rd31;
	ld.global.f32 	%f57, [%rd32];
	fma.rn.f32 	%f67, %f56, %f57, %f55;
	add.s32 	%r42, %r42, 2;
$L__BB4_11:
	and.b32  	%r35, %r21, 1;
	setp.eq.b32 	%p9, %r35, 1;
	not.pred 	%p10, %p9;
	@%p10 bra 	$L__BB4_13;
	add.s32 	%r36, %r42, %r3;
	mul.wide.s32 	%rd33, %r36, 4;
	add.s64 	%rd34, %rd2, %rd33;
	ld.global.f32 	%f58, [%rd34];
	mad.lo.s32 	%r37, %r42, %r20, %r2;
	mul.wide.s32 	%rd35, %r37, 4;
	add.s64 	%rd36, %rd1, %rd35;
	ld.global.f32 	%f59, [%rd36];
	fma.rn.f32 	%f67, %f58, %f59, %f67;
$L__BB4_13:
	cvta.to.global.u64 	%rd37, %rd4;
	mul.wide.s32 	%rd38, %r1, 4;
	add.s64 	%rd39, %rd37, %rd38;
	st.global.f32 	[%rd39], %f67;
$L__BB4_14:
	ret;

}
	// .globl	_Z17convolutionKernelPKfS0_Pfiii
.visible .entry _Z17convolutionKernelPKfS0_Pfiii(
	.param .u64 .ptr .align 1 _Z17convolutionKernelPKfS0_Pfiii_param_0,
	.param .u64 .ptr .align 1 _Z17convolutionKernelPKfS0_Pfiii_param_1,
	.param .u64 .ptr .align 1 _Z17convolutionKernelPKfS0_Pfiii_param_2,
	.param .u32 _Z17convolutionKernelPKfS0_Pfiii_param_3,
	.param .u32 _Z17convolutionKernelPKfS0_Pfiii_param_4,
	.param .u32 _Z17convolutionKernelPKfS0_Pfiii_param_5
)
{
	.reg .pred 	%p<11>;
	.reg .b32 	%r<42>;
	.reg .b32 	%f<68>;
	.reg .b64 	%rd<40>;

	ld.param.u64 	%rd5, [_Z17convolutionKernelPKfS0_Pfiii_param_0];
	ld.param.u64 	%rd6, [_Z17convolutionKernelPKfS0_Pfiii_param_1];
	ld.param.u64 	%rd4, [_Z17convolutionKernelPKfS0_Pfiii_param_2];
	ld.param.u32 	%r22, [_Z17convolutionKernelPKfS0_Pfiii_param_3];
	ld.param.u32 	%r20, [_Z17convolutionKernelPKfS0_Pfiii_param_4];
	ld.param.u32 	%r21, [_Z17convolutionKernelPKfS0_Pfiii_param_5];
	cvta.to.global.u64 	%rd1, %rd6;
	cvta.to.global.u64 	%rd2, %rd5;
	mov.u32 	%r23, %ctaid.x;
	mov.u32 	%r24, %ntid.x;
	mov.u32 	%r25, %tid.x;
	mad.lo.s32 	%r1, %r23, %r24, %r25;
	mul.lo.s32 	%r26, %r20, %r22;
	setp.ge.s32 	%p1, %r1, %r26;
	@%p1 bra 	$L__BB5_14;
	rem.s32 	%r2, %r1, %r20;
	setp.lt.s32 	%p2, %r21, 1;
	mov.f32 	%f67, 0f00000000;
	@%p2 bra 	$L__BB5_13;
	div.s32 	%r28, %r1, %r20;
	mul.lo.s32 	%r3, %r28, %r21;
	and.b32  	%r4, %r21, 7;
	setp.lt.u32 	%p3, %r21, 8;
	mov.f32 	%f67, 0f00000000;
	mov.b32 	%r40, 0;
	@%p3 bra 	$L__BB5_5;
	and.b32  	%r40, %r21, 2147483640;
	neg.s32 	%r38, %r40;
	shl.b32 	%r7, %r20, 3;
	add.s64 	%rd3, %rd2, 16;
	mov.f32 	%f67, 0f00000000;
	mul.wide.s32 	%rd11, %r20, 4;
	mov.u32 	%r36, %r3;
	mov.u32 	%r37, %r2;
$L__BB5_4:
	.pragma "nounroll";
	mul.wide.s32 	%rd7, %r36, 4;
	add.s64 	%rd8, %rd3, %rd7;
	ld.global.f32 	%f17, [%rd8+-16];
	mul.wide.s32 	%rd9, %r37, 4;
	add.s64 	%rd10, %rd1, %rd9;
	ld.global.f32 	%f18, [%rd10];
	fma.rn.f32 	%f19, %f17, %f18, %f67;
	ld.global.f32 	%f20, [%rd8+-12];
	add.s64 	%rd12, %rd10, %rd11;
	ld.global.f32 	%f21, [%rd12];
	fma.rn.f32 	%f22, %f20, %f21, %f19;
	ld.global.f32 	%f23, [%rd8+-8];
	add.s64 	%rd13, %rd12, %rd11;
	ld.global.f32 	%f24, [%rd13];
	fma.rn.f32 	%f25, %f23, %f24, %f22;
	ld.global.f32 	%f26, [%rd8+-4];
	add.s64 	%rd14, %rd13, %rd11;
	ld.global.f32 	%f27, [%rd14];
	fma.rn.f32 	%f28, %f26, %f27, %f25;
	ld.global.f32 	%f29, [%rd8];
	add.s64 	%rd15, %rd14, %rd11;
	ld.global.f32 	%f30, [%rd15];
	fma.rn.f32 	%f31, %f29, %f30, %f28;
	ld.global.f32 	%f32, [%rd8+4];
	add.s64 	%rd16, %rd15, %rd11;
	ld.global.f32 	%f33, [%rd16];
	fma.rn.f32 	%f34, %f32, %f33, %f31;
	ld.global.f32 	%f35, [%rd8+8];
	add.s64 	%rd17, %rd16, %rd11;
	ld.global.f32 	%f36, [%rd17];
	fma.rn.f32 	%f37, %f35, %f36, %f34;
	ld.global.f32 	%f38, [%rd8+12];
	add.s64 	%rd18, %rd17, %rd11;
	ld.global.f32 	%f39, [%rd18];
	fma.rn.f32 	%f67, %f38, %f39, %f37;
	add.s32 	%r38, %r38, 8;
	add.s32 	%r37, %r37, %r7;
	add.s32 	%r36, %r36, 8;
	setp.ne.s32 	%p4, %r38, 0;
	@%p4 bra 	$L__BB5_4;
$L__BB5_5:
	setp.eq.s32 	%p5, %r4, 0;
	@%p5 bra 	$L__BB5_13;
	and.b32  	%r15, %r21, 3;
	setp.lt.u32 	%p6, %r4, 4;
	@%p6 bra 	$L__BB5_8;
	add.s32 	%r29, %r40, %r3;
	mul.wide.s32 	%rd19, %r29, 4;
	add.s64 	%rd20, %rd2, %rd19;
	ld.global.f32 	%f41, [%rd20];
	mad.lo.s32 	%r30, %r40, %r20, %r2;
	mul.wide.s32 	%rd21, %r30, 4;
	add.s64 	%rd22, %rd1, %rd21;
	ld.global.f32 	%f42, [%rd22];
	fma.rn.f32 	%f43, %f41, %f42, %f67;
	ld.global.f32 	%f44, [%rd20+4];
	mul.wide.s32 	%rd23, %r20, 4;
	add.s64 	%rd24, %rd22, %rd23;
	ld.global.f32 	%f45, [%rd24];
	fma.rn.f32 	%f46, %f44, %f45, %f43;
	ld.global.f32 	%f47, [%rd20+8];
	add.s64 	%rd25, %rd24, %rd23;
	ld.global.f32 	%f48, [%rd25];
	fma.rn.f32 	%f49, %f47, %f48, %f46;
	ld.global.f32 	%f50, [%rd20+12];
	add.s64 	%rd26, %rd25, %rd23;
	ld.global.f32 	%f51, [%rd26];
	fma.rn.f32 	%f67, %f50, %f51, %f49;
	add.s32 	%r40, %r40, 4;
$L__BB5_8:
	setp.eq.s32 	%p7, %r15, 0;
	@%p7 bra 	$L__BB5_13;
	setp.eq.s32 	%p8, %r15, 1;
	@%p8 bra 	$L__BB5_11;
	add.s32 	%r31, %r40, %r3;
	mul.wide.s32 	%rd27, %r31, 4;
	add.s64 	%rd28, %rd2, %rd27;
	ld.global.f32 	%f53, [%rd28];
	mad.lo.s32 	%r32, %r40, %r20, %r2;
	mul.wide.s32 	%rd29, %r32, 4;
	add.s64 	%rd30, %rd1, %rd29;
	ld.global.f32 	%f54, [%rd30];
	fma.rn.f32 	%f55, %f53, %f54, %f67;
	ld.global.f32 	%f56, [%rd28+4];
	mul.wide.s32 	%rd31, %r20, 4;
	add.s64 	%rd32, %rd30, %rd31;
	ld.global.f32 	%f57, [%rd32];
	fma.rn.f32 	%f67, %f56, %f57, %f55;
	add.s32 	%r40, %r40, 2;
$L__BB5_11:
	and.b32  	%r33, %r21, 1;
	setp.eq.b32 	%p9, %r33, 1;
	not.pred 	%p10, %p9;
	@%p10 bra 	$L__BB5_13;
	add.s32 	%r34, %r40, %r3;
	mul.wide.s32 	%rd33, %r34, 4;
	add.s64 	%rd34, %rd2, %rd33;
	ld.global.f32 	%f58, [%rd34];
	mad.lo.s32 	%r35, %r40, %r20, %r2;
	mul.wide.s32 	%rd35, %r35, 4;
	add.s64 	%rd36, %rd1, %rd35;
	ld.global.f32 	%f59, [%rd36];
	fma.rn.f32 	%f67, %f58, %f59, %f67;
$L__BB5_13:
	cvta.to.global.u64 	%rd37, %rd4;
	mul.wide.s32 	%rd38, %r1, 4;
	add.s64 	%rd39, %rd37, %rd38;
	st.global.f32 	[%rd39], %f67;
$L__BB5_14:
	ret;

}


// ===== COMPILED SASS (sm_100) =====

	.target	sm_100

	.elftype	@"ET_EXEC"


//--------------------- .note.nv.tkinfo           --------------------------
	.section	.note.nv.tkinfo,"",@"SHT_NOTE"
	.sectionflags	@"SHF_NOTE_NV_TKINFO"
	.tkinfo
        /*0018*/ 	.word	0x00000002
        /*0030*/ 	.string	""
        /*0030*/ 	.string	"ptxas"
        /*0030*/ 	.string	"Cuda compilation tools, release 13.0, V13.0.88"
        /*0030*/ 	.string	"Build cuda_13.0.r13.0/compiler.36424714_0"
        /*0030*/ 	.string	"-arch sm_100 -m 64 "



//--------------------- .note.nv.cuinfo           --------------------------
	.section	.note.nv.cuinfo,"",@"SHT_NOTE"
	.sectionflags	@"SHF_NOTE_NV_CUINFO"
        /*0018*/ 	.short	0x0002
        /*001a*/ 	.short	0x0064
        /*001c*/ 	.short	0x0082
	.zero		2


//--------------------- .nv.info                  --------------------------
	.section	.nv.info,"",@"SHT_CUDA_INFO"
	.align	4


	//----- nvinfo : EIATTR_REGCOUNT
	.align		4
        /*0000*/ 	.byte	0x04, 0x2f
        /*0002*/ 	.short	(.L_1 - .L_0)
	.align		4
.L_0:
        /*0004*/ 	.word	index@(_Z12unrollKernelPKfPfiiiiii)
        /*0008*/ 	.word	0x00000020


	//----- nvinfo : EIATTR_FRAME_SIZE
	.align		4
.L_1:
        /*000c*/ 	.byte	0x04, 0x11
        /*000e*/ 	.short	(.L_3 - .L_2)
	.align		4
.L_2:
        /*0010*/ 	.word	index@(_Z12unrollKernelPKfPfiiiiii)
        /*0014*/ 	.word	0x00000000


	//----- nvinfo : EIATTR_REGCOUNT
	.align		4
.L_3:
        /*0018*/ 	.byte	0x04, 0x2f
        /*001a*/ 	.short	(.L_5 - .L_4)
	.align		4
.L_4:
        /*001c*/ 	.word	index@(_Z12compute_dLdWIfEvPT_S1_S1_iiii)
        /*0020*/ 	.word	0x00000020


	//----- nvinfo : EIATTR_FRAME_SIZE
	.align		4
.L_5:
        /*0024*/ 	.byte	0x04, 0x11
        /*0026*/ 	.short	(.L_7 - .L_6)
	.align		4
.L_6:
        /*0028*/ 	.word	index@(_Z12compute_dLdWIfEvPT_S1_S1_iiii)
        /*002c*/ 	.word	0x00000000


	//----- nvinfo : EIATTR_REGCOUNT
	.align		4
.L_7:
        /*0030*/ 	.byte	0x04, 0x2f
        /*0032*/ 	.short	(.L_9 - .L_8)
	.align		4
.L_8:
        /*0034*/ 	.word	index@(_Z12compute_dLdXIfEvPT_S1_S1_iiii)
        /*0038*/ 	.word	0x0000001f


	//----- nvinfo : EIATTR_FRAME_SIZE
	.align		4
.L_9:
        /*003c*/ 	.byte	0x04, 0x11
        /*003e*/ 	.short	(.L_11 - .L_10)
	.align		4
.L_10:
        /*0040*/ 	.word	index@(_Z12compute_dLdXIfEvPT_S1_S1_iiii)
        /*0044*/ 	.word	0x00000000


	//----- nvinfo : EIATTR_REGCOUNT
	.align		4
.L_11:
        /*0048*/ 	.byte	0x04, 0x2f
        /*004a*/ 	.short	(.L_13 - .L_12)
	.align		4
.L_12:
        /*004c*/ 	.word	index@(_Z16maxPoolingKernelPfS_iiii)
        /*0050*/ 	.word	0x0000001e


	//----- nvinfo : EIATTR_FRAME_SIZE
	.align		4
.L_13:
        /*0054*/ 	.byte	0x04, 0x11
        /*0056*/ 	.short	(.L_15 - .L_14)
	.align		4
.L_14:
        /*0058*/ 	.word	index@(_Z16maxPoolingKernelPfS_iiii)
        /*005c*/ 	.word	0x00000000


	//----- nvinfo : EIATTR_REGCOUNT
	.align		4
.L_15:
        /*0060*/ 	.byte	0x04, 0x2f
        /*0062*/ 	.short	(.L_17 - .L_16)
	.align		4
.L_16:
        /*0064*/ 	.word	index@(_Z26matrixMultiplicationKernelPfS_S_iiii)
        /*0068*/ 	.word	0x00000020


	//----- nvinfo : EIATTR_FRAME_SIZE
	.align		4
.L_17:
        /*006c*/ 	.byte	0x04, 0x11
        /*006e*/ 	.short	(.L_19 - .L_18)
	.align		4
.L_18:
        /*0070*/ 	.word	index@(_Z26matrixMultiplicationKernelPfS_S_iiii)
        /*0074*/ 	.word	0x00000000


	//----- nvinfo : EIATTR_REGCOUNT
	.align		4
.L_19:
        /*0078*/ 	.byte	0x04, 0x2f
        /*007a*/ 	.short	(.L_21 - .L_20)
	.align		4
.L_20:
        /*007c*/ 	.word	index@(_Z17convolutionKernelPKfS0_Pfiii)
        /*0080*/ 	.word	0x00000020


	//----- nvinfo : EIATTR_FRAME_SIZE
	.align		4
.L_21:
        /*0084*/ 	.byte	0x04, 0x11
        /*0086*/ 	.short	(.L_23 - .L_22)
	.align		4
.L_22:
        /*0088*/ 	.word	index@(_Z17convolutionKernelPKfS0_Pfiii)
        /*008c*/ 	.word	0x00000000


	//----- nvinfo : EIATTR_MIN_STACK_SIZE
	.align		4
.L_23:
        /*0090*/ 	.byte	0x04, 0x12
        /*0092*/ 	.short	(.L_25 - .L_24)
	.align		4
.L_24:
        /*0094*/ 	.word	index@(_Z17convolutionKernelPKfS0_Pfiii)
        /*0098*/ 	.word	0x00000000


	//----- nvinfo : EIATTR_MIN_STACK_SIZE
	.align		4
.L_25:
        /*009c*/ 	.byte	0x04, 0x12
        /*009e*/ 	.short	(.L_27 - .L_26)
	.align		4
.L_26:
        /*00a0*/ 	.word	index@(_Z26matrixMultiplicationKernelPfS_S_iiii)
        /*00a4*/ 	.word	0x00000000


	//----- nvinfo : EIATTR_MIN_STACK_SIZE
	.align		4
.L_27:
        /*00a8*/ 	.byte	0x04, 0x12
        /*00aa*/ 	.short	(.L_29 - .L_28)
	.align		4
.L_28:
        /*00ac*/ 	.word	index@(_Z16maxPoolingKernelPfS_iiii)
        /*00b0*/ 	.word	0x00000000


	//----- nvinfo : EIATTR_MIN_STACK_SIZE
	.align		4
.L_29:
        /*00b4*/ 	.byte	0x04, 0x12
        /*00b6*/ 	.short	(.L_31 - .L_30)
	.align		4
.L_30:
        /*00b8*/ 	.word	index@(_Z12compute_dLdXIfEvPT_S1_S1_iiii)
        /*00bc*/ 	.word	0x00000000


	//----- nvinfo : EIATTR_MIN_STACK_SIZE
	.align		4
.L_31:
        /*00c0*/ 	.byte	0x04, 0x12
        /*00c2*/ 	.short	(.L_33 - .L_32)
	.align		4
.L_32:
        /*00c4*/ 	.word	index@(_Z12compute_dLdWIfEvPT_S1_S1_iiii)
        /*00c8*/ 	.word	0x00000000


	//----- nvinfo : EIATTR_MIN_STACK_SIZE
	.align		4
.L_33:
        /*00cc*/ 	.byte	0x04, 0x12
        /*00ce*/ 	.short	(.L_35 - .L_34)
	.align		4
.L_34:
        /*00d0*/ 	.word	index@(_Z12unrollKernelPKfPfiiiiii)
        /*00d4*/ 	.word	0x00000000
.L_35:


//--------------------- .nv.compat                --------------------------
	.section	.nv.compat,"",@"SHT_CUDA_COMPAT_INFO"
	.align	4
        /*0000*/ 	.byte	0x02, 0x09, 0x00, 0x00, 0x02, 0x02, 0x01, 0x00, 0x02, 0x05, 0x05, 0x00, 0x03, 0x07, 0x01, 0x01
        /*0010*/ 	.byte	0x02, 0x03, 0x00, 0x00, 0x02, 0x06, 0x01, 0x00, 0x04, 0x0b, 0x08, 0x00, 0x09, 0x00, 0x00, 0x00
        /*0020*/ 	.byte	0x00, 0x00, 0x00, 0x00


//--------------------- .nv.info._Z17convolutionKernelPKfS0_Pfiii --------------------------
	.section	.nv.info._Z17convolutionKernelPKfS0_Pfiii,"",@"SHT_CUDA_INFO"
	.sectionflags	@""
	.align	4


	//----- nvinfo : EIATTR_CUDA_API_VERSION
	.align		4
        /*0000*/ 	.byte	0x04, 0x37
        /*0002*/ 	.short	(.L_37 - .L_36)
.L_36:
        /*0004*/ 	.word	0x00000082


	//----- nvinfo : EIATTR_KPARAM_INFO
	.align		4
.L_37:
        /*0008*/ 	.byte	0x04, 0x17
        /*000a*/ 	.short	(.L_39 - .L_38)
.L_38:
        /*000c*/ 	.word	0x00000000
        /*0010*/ 	.short	0x0005
        /*0012*/ 	.short	0x0020
        /*0014*/ 	.byte	0x00, 0xf0, 0x11, 0x00


	//----- nvinfo : EIATTR_KPARAM_INFO
	.align		4
.L_39:
        /*0018*/ 	.byte	0x04, 0x17
        /*001a*/ 	.short	(.L_41 - .L_40)
.L_40:
        /*001c*/ 	.word	0x00000000
        /*0020*/ 	.short	0x0004
        /*0022*/ 	.short	0x001c
        /*0024*/ 	.byte	0x00, 0xf0, 0x11, 0x00


	//----- nvinfo : EIATTR_KPARAM_INFO
	.align		4
.L_41:
        /*0028*/ 	.byte	0x04, 0x17
        /*002a*/ 	.short	(.L_43 - .L_42)
.L_42:
        /*002c*/ 	.word	0x00000000
        /*0030*/ 	.short	0x0003
        /*0032*/ 	.short	0x0018
        /*0034*/ 	.byte	0x00, 0xf0, 0x11, 0x00


	//----- nvinfo : EIATTR_KPARAM_INFO
	.align		4
.L_43:
        /*0038*/ 	.byte	0x04, 0x17
        /*003a*/ 	.short	(.L_45 - .L_44)
.L_44:
        /*003c*/ 	.word	0x00000000
        /*0040*/ 	.short	0x0002
        /*0042*/ 	.short	0x0010
        /*0044*/ 	.byte	0x00, 0xf5, 0x21, 0x00


	//----- nvinfo : EIATTR_KPARAM_INFO
	.align		4
.L_45:
        /*0048*/ 	.byte	0x04, 0x17
        /*004a*/ 	.short	(.L_47 - .L_46)
.L_46:
        /*004c*/ 	.word	0x00000000
        /*0050*/ 	.short	0x0001
        /*0052*/ 	.short	0x0008
        /*0054*/ 	.byte	0x00, 0xf5, 0x21, 0x00


	//----- nvinfo : EIATTR_KPARAM_INFO
	.align		4
.L_47:
        /*0058*/ 	.byte	0x04, 0x17
        /*005a*/ 	.short	(.L_49 - .L_48)
.L_48:
        /*005c*/ 	.word	0x00000000
        /*0060*/ 	.short	0x0000
        /*0062*/ 	.short	0x0000
        /*0064*/ 	.byte	0x00, 0xf5, 0x21, 0x00


	//----- nvinfo : EIATTR_SPARSE_MMA_MASK
	.align		4
.L_49:
        /*0068*/ 	.byte	0x03, 0x50
        /*006a*/ 	.short	0x0000


	//----- nvinfo : EIATTR_MAXREG_COUNT
	.align		4
        /*006c*/ 	.byte	0x03, 0x1b
        /*006e*/ 	.short	0x00ff


	//----- nvinfo : EIATTR_MERCURY_ISA_VERSION
	.align		4
        /*0070*/ 	.byte	0x03, 0x5f
        /*0072*/ 	.short	0x0101


	//----- nvinfo : EIATTR_VRC_CTA_INIT_COUNT
	.align		4
        /*0074*/ 	.byte	0x02, 0x4a
	.zero		1
	.zero		1


	//----- nvinfo : EIATTR_EXIT_INSTR_OFFSETS
	.align		4
        /*0078*/ 	.byte	0x04, 0x1c
        /*007a*/ 	.short	(.L_51 - .L_50)


	//   ....[0]....
.L_50:
        /*007c*/ 	.word	0x00000080


	//   ....[1]....
        /*0080*/ 	.word	0x000009d0


	//----- nvinfo : EIATTR_CBANK_PARAM_SIZE
	.align		4
.L_51:
        /*0084*/ 	.byte	0x03, 0x19
        /*0086*/ 	.short	0x0024


	//----- nvinfo : EIATTR_PARAM_CBANK
	.align		4
        /*0088*/ 	.byte	0x04, 0x0a
        /*008a*/ 	.short	(.L_53 - .L_52)
	.align		4
.L_52:
        /*008c*/ 	.word	index@(.nv.constant0._Z17convolutionKernelPKfS0_Pfiii)
        /*0090*/ 	.short	0x0380
        /*0092*/ 	.short	0x0024


	//----- nvinfo : EIATTR_SW_WAR
	.align		4
.L_53:
        /*0094*/ 	.byte	0x04, 0x36
        /*0096*/ 	.short	(.L_55 - .L_54)
.L_54:
        /*0098*/ 	.word	0x00000008
.L_55:


//--------------------- .nv.info._Z26matrixMultiplicationKernelPfS_S_iiii --------------------------
	.section	.nv.info._Z26matrixMultiplicationKernelPfS_S_iiii,"",@"SHT_CUDA_INFO"
	.sectionflags	@""
	.align	4


	//----- nvinfo : EIATTR_CUDA_API_VERSION
	.align		4
        /*0000*/ 	.byte	0x04, 0x37
        /*0002*/ 	.short	(.L_57 - .L_56)
.L_56:
        /*0004*/ 	.word	0x00000082


	//----- nvinfo : EIATTR_KPARAM_INFO
	.align		4
.L_57:
        /*0008*/ 	.byte	0x04, 0x17
        /*000a*/ 	.short	(.L_59 - .L_58)
.L_58:
        /*000c*/ 	.word	0x00000000
        /*0010*/ 	.short	0x0006
        /*0012*/ 	.short	0x0024
        /*0014*/ 	.byte	0x00, 0xf0, 0x11, 0x00


	//----- nvinfo : EIATTR_KPARAM_INFO
	.align		4
.L_59:
        /*0018*/ 	.byte	0x04, 0x17
        /*001a*/ 	.short	(.L_61 - .L_60)
.L_60:
        /*001c*/ 	.word	0x00000000
        /*0020*/ 	.short	0x0005
        /*0022*/ 	.short	0x0020
        /*0024*/ 	.byte	0x00, 0xf0, 0x11, 0x00


	//----- nvinfo : EIATTR_KPARAM_INFO
	.align		4
.L_61:
        /*0028*/ 	.byte	0x04, 0x17
        /*002a*/ 	.short	(.L_63 - .L_62)
.L_62:
        /*002c*/ 	.word	0x00000000
        /*0030*/ 	.short	0x0004
        /*0032*/ 	.short	0x001c
        /*0034*/ 	.byte	0x00, 0xf0, 0x11, 0x00


	//----- nvinfo : EIATTR_KPARAM_INFO
	.align		4
.L_63:
        /*0038*/ 	.byte	0x04, 0x17
        /*003a*/ 	.short	(.L_65 - .L_64)
.L_64:
        /*003c*/ 	.word	0x00000000
        /*0040*/ 	.short	0x0003
        /*0042*/ 	.short	0x0018
        /*0044*/ 	.byte	0x00, 0xf0, 0x11, 0x00


	//----- nvinfo : EIATTR_KPARAM_INFO
	.align		4
.L_65:
        /*0048*/ 	.byte	0x04, 0x17
        /*004a*/ 	.short	(.L_67 - .L_66)
.L_66:
        /*004c*/ 	.word	0x00000000
        /*0050*/ 	.short	0x0002
        /*0052*/ 	.short	0x0010
        /*0054*/ 	.byte	0x00, 0xf5, 0x21, 0x00


	//----- nvinfo : EIATTR_KPARAM_INFO
	.align		4
.L_67:
        /*0058*/ 	.byte	0x04, 0x17
        /*005a*/ 	.short	(.L_69 - .L_68)
.L_68:
        /*005c*/ 	.word	0x00000000
        /*0060*/ 	.short	0x0001
        /*0062*/ 	.short	0x0008
        /*0064*/ 	.byte	0x00, 0xf5, 0x21, 0x00


	//----- nvinfo : EIATTR_KPARAM_INFO
	.align		4
.L_69:
        /*0068*/ 	.byte	0x04, 0x17
        /*006a*/ 	.short	(.L_71 - .L_70)
.L_70:
        /*006c*/ 	.word	0x00000000
        /*0070*/ 	.short	0x0000
        /*0072*/ 	.short	0x0000
        /*0074*/ 	.byte	0x00, 0xf5, 0x21, 0x00


	//----- nvinfo : EIATTR_SPARSE_MMA_MASK
	.align		4
.L_71:
        /*0078*/ 	.byte	0x03, 0x50
        /*007a*/ 	.short	0x0000


	//----- nvinfo : EIATTR_MAXREG_COUNT
	.align		4
        /*007c*/ 	.byte	0x03, 0x1b
        /*007e*/ 	.short	0x00ff


	//----- nvinfo : EIATTR_MERCURY_ISA_VERSION
	.align		4
        /*0080*/ 	.byte	0x03, 0x5f
        /*0082*/ 	.short	0x0101


	//----- nvinfo : EIATTR_VRC_CTA_INIT_COUNT
	.align		4
        /*0084*/ 	.byte	0x02, 0x4a
	.zero		1
	.zero		1


	//----- nvinfo : EIATTR_EXIT_INSTR_OFFSETS
	.align		4
        /*0088*/ 	.byte	0x04, 0x1c
        /*008a*/ 	.short	(.L_73 - .L_72)


	//   ....[0]....
.L_72:
        /*008c*/ 	.word	0x000000a0


	//   ....[1]....
        /*0090*/ 	.word	0x000009f0


	//----- nvinfo : EIATTR_CBANK_PARAM_SIZE
	.align		4
.L_73:
        /*0094*/ 	.byte	0x03, 0x19
        /*0096*/ 	.short	0x0028


	//----- nvinfo : EIATTR_PARAM_CBANK
	.align		4
        /*0098*/ 	.byte	0x04, 0x0a
        /*009a*/ 	.short	(.L_75 - .L_74)
	.align		4
.L_74:
        /*009c*/ 	.word	index@(.nv.constant0._Z26matrixMultiplicationKernelPfS_S_iiii)
        /*00a0*/ 	.short	0x0380
        /*00a2*/ 	.short	0x0028


	//----- nvinfo : EIATTR_SW_WAR
	.align		4
.L_75:
        /*00a4*/ 	.byte	0x04, 0x36
        /*00a6*/ 	.short	(.L_77 - .L_76)
.L_76:
        /*00a8*/ 	.word	0x00000008
.L_77:


//--------------------- .nv.info._Z16maxPoolingKernelPfS_iiii --------------------------
	.section	.nv.info._Z16maxPoolingKernelPfS_iiii,"",@"SHT_CUDA_INFO"
	.sectionflags	@""
	.align	4


	//----- nvinfo : EIATTR_CUDA_API_VERSION
	.align		4
        /*0000*/ 	.byte	0x04, 0x37
        /*0002*/ 	.short	(.L_79 - .L_78)
.L_78:
        /*0004*/ 	.word	0x00000082


	//----- nvinfo : EIATTR_KPARAM_INFO
	.align		4
.L_79:
        /*0008*/ 	.byte	0x04, 0x17
        /*000a*/ 	.short	(.L_81 - .L_80)
.L_80:
        /*000c*/ 	.word	0x00000000
        /*0010*/ 	.short	0x0005
        /*0012*/ 	.short	0x001c
        /*0014*/ 	.byte	0x00, 0xf0, 0x11, 0x00


	//----- nvinfo : EIATTR_KPARAM_INFO
	.align		4
.L_81:
        /*0018*/ 	.byte	0x04, 0x17
        /*001a*/ 	.short	(.L_83 - .L_82)
.L_82:
        /*001c*/ 	.word	0x00000000
        /*0020*/ 	.short	0x0004
        /*0022*/ 	.short	0x0018
        /*0024*/ 	.byte	0x00, 0xf0, 0x11, 0x00


	//----- nvinfo : EIATTR_KPARAM_INFO
	.align		4
.L_83:
        /*0028*/ 	.byte	0x04, 0x17
        /*002a*/ 	.short	(.L_85 - .L_84)
.L_84:
        /*002c*/ 	.word	0x00000000
        /*0030*/ 	.short	0x0003
        /*0032*/ 	.short	0x0014
        /*0034*/ 	.byte	0x00, 0xf0, 0x11, 0x00


	//----- nvinfo : EIATTR_KPARAM_INFO
	.align		4
.L_85:
        /*0038*/ 	.byte	0x04, 0x17
        /*003a*/ 	.short	(.L_87 - .L_86)
.L_86:
        /*003c*/ 	.word	0x00000000
        /*0040*/ 	.short	0x0002
        /*0042*/ 	.short	0x0010
        /*0044*/ 	.byte	0x00, 0xf0, 0x11, 0x00


	//----- nvinfo : EIATTR_KPARAM_INFO
	.align		4
.L_87:
        /*0048*/ 	.byte	0x04, 0x17
        /*004a*/ 	.short	(.L_89 - .L_88)
.L_88:
        /*004c*/ 	.word	0x00000000
        /*0050*/ 	.short	0x0001
        /*0052*/ 	.short	0x0008
        /*0054*/ 	.byte	0x00, 0xf5, 0x21, 0x00


	//----- nvinfo : EIATTR_KPARAM_INFO
	.align		4
.L_89:
        /*0058*/ 	.byte	0x04, 0x17
        /*005a*/ 	.short	(.L_91 - .L_90)
.L_90:
        /*005c*/ 	.word	0x00000000
        /*0060*/ 	.short	0x0000
        /*0062*/ 	.short	0x0000
        /*0064*/ 	.byte	0x00, 0xf5, 0x21, 0x00


	//----- nvinfo : EIATTR_SPARSE_MMA_MASK
	.align		4
.L_91:
        /*0068*/ 	.byte	0x03, 0x50
        /*006a*/ 	.short	0x0000


	//----- nvinfo : EIATTR_MAXREG_COUNT
	.align		4
        /*006c*/ 	.byte	0x03, 0x1b
        /*006e*/ 	.short	0x00ff


	//----- nvinfo : EIATTR_MERCURY_ISA_VERSION
	.align		4
        /*0070*/ 	.byte	0x03, 0x5f
        /*0072*/ 	.short	0x0101


	//----- nvinfo : EIATTR_VRC_CTA_INIT_COUNT
	.align		4
        /*0074*/ 	.byte	0x02, 0x4a
	.zero		1
	.zero		1


	//----- nvinfo : EIATTR_EXIT_INSTR_OFFSETS
	.align		4
        /*0078*/ 	.byte	0x04, 0x1c
        /*007a*/ 	.short	(.L_93 - .L_92)


	//   ....[0]....
.L_92:
        /*007c*/ 	.word	0x00000380


	//   ....[1]....
        /*0080*/ 	.word	0x00000ab0


	//----- nvinfo : EIATTR_CBANK_PARAM_SIZE
	.align		4
.L_93:
        /*0084*/ 	.byte	0x03, 0x19
        /*0086*/ 	.short	0x0020


	//----- nvinfo : EIATTR_PARAM_CBANK
	.align		4
        /*0088*/ 	.byte	0x04, 0x0a
        /*008a*/ 	.short	(.L_95 - .L_94)
	.align		4
.L_94:
        /*008c*/ 	.word	index@(.nv.constant0._Z16maxPoolingKernelPfS_iiii)
        /*0090*/ 	.short	0x0380
        /*0092*/ 	.short	0x0020


	//----- nvinfo : EIATTR_SW_WAR
	.align		4
.L_95:
        /*0094*/ 	.byte	0x04, 0x36
        /*0096*/ 	.short	(.L_97 - .L_96)
.L_96:
        /*0098*/ 	.word	0x00000008
.L_97:


//--------------------- .nv.info._Z12compute_dLdXIfEvPT_S1_S1_iiii --------------------------
	.section	.nv.info._Z12compute_dLdXIfEvPT_S1_S1_iiii,"",@"SHT_CUDA_INFO"
	.sectionflags	@""
	.align	4


	//----- nvinfo : EIATTR_CUDA_API_VERSION
	.align		4
        /*0000*/ 	.byte	0x04, 0x37
        /*0002*/ 	.short	(.L_99 - .L_98)
.L_98:
        /*0004*/ 	.word	0x00000082


	//----- nvinfo : EIATTR_KPARAM_INFO
	.align		4
.L_99:
        /*0008*/ 	.byte	0x04, 0x17
        /*000a*/ 	.short	(.L_101 - .L_100)
.L_100:
        /*000c*/ 	.word	0x00000000
        /*0010*/ 	.short	0x0006
        /*0012*/ 	.short	0x0024
        /*0014*/ 	.byte	0x00, 0xf0, 0x11, 0x00


	//----- nvinfo : EIATTR_KPARAM_INFO
	.align		4
.L_101:
        /*0018*/ 	.byte	0x04, 0x17
        /*001a*/ 	.short	(.L_103 - .L_102)
.L_102:
        /*001c*/ 	.word	0x00000000
        /*0020*/ 	.short	0x0005
        /*0022*/ 	.short	0x0020
        /*0024*/ 	.byte	0x00, 0xf0, 0x11, 0x00


	//----- nvinfo : EIATTR_KPARAM_INFO
	.align		4
.L_103:
        /*0028*/ 	.byte	0x04, 0x17
        /*002a*/ 	.short	(.L_105 - .L_104)
.L_104:
        /*002c*/ 	.word	0x00000000
        /*0030*/ 	.short	0x0004
        /*0032*/ 	.short	0x001c
        /*0034*/ 	.byte	0x00, 0xf0, 0x11, 0x00


	//----- nvinfo : EIATTR_KPARAM_INFO
	.align		4
.L_105:
        /*0038*/ 	.byte	0x04, 0x17
        /*003a*/ 	.short	(.L_107 - .L_106)
.L_106:
        /*003c*/ 	.word	0x00000000
        /*0040*/ 	.short	0x0003
        /*0042*/ 	.short	0x0018
        /*0044*/ 	.byte	0x00, 0xf0, 0x11, 0x00


	//----- nvinfo : EIATTR_KPARAM_INFO
	.align		4
.L_107:
        /*0048*/ 	.byte	0x04, 0x17
        /*004a*/ 	.short	(.L_109 - .L_108)
.L_108:
        /*004c*/ 	.word	0x00000000
        /*0050*/ 	.short	0x0002
        /*0052*/ 	.short	0x0010
        /*0054*/ 	.byte	0x00, 0xf5, 0x21, 0x00


	//----- nvinfo : EIATTR_KPARAM_INFO
	.align		4
.L_109:
        /*0058*/ 	.byte	0x04, 0x17
        /*005a*/ 	.short	(.L_111 - .L_110)
.L_110:
        /*005c*/ 	.word	0x00000000
        /*0060*/ 	.short	0x0001
        /*0062*/ 	.short	0x0008
        /*0064*/ 	.byte	0x00, 0xf5, 0x21, 0x00


	//----- nvinfo : EIATTR_KPARAM_INFO
	.align		4
.L_111:
        /*0068*/ 	.byte	0x04, 0x17
        /*006a*/ 	.short	(.L_113 - .L_112)
.L_112:
        /*006c*/ 	.word	0x00000000
        /*0070*/ 	.short	0x0000
        /*0072*/ 	.short	0x0000
        /*0074*/ 	.byte	0x00, 0xf5, 0x21, 0x00


	//----- nvinfo : EIATTR_SPARSE_MMA_MASK
	.align		4
.L_113:
        /*0078*/ 	.byte	0x03, 0x50
        /*007a*/ 	.short	0x0000


	//----- nvinfo : EIATTR_MAXREG_COUNT
	.align		4
        /*007c*/ 	.byte	0x03, 0x1b
        /*007e*/ 	.short	0x00ff


	//----- nvinfo : EIATTR_MERCURY_ISA_VERSION
	.align		4
        /*0080*/ 	.byte	0x03, 0x5f
        /*0082*/ 	.short	0x0101


	//----- nvinfo : EIATTR_VRC_CTA_INIT_COUNT
	.align		4
        /*0084*/ 	.byte	0x02, 0x4a
	.zero		1
	.zero		1


	//----- nvinfo : EIATTR_EXIT_INSTR_OFFSETS
	.align		4
        /*0088*/ 	.byte	0x04, 0x1c
        /*008a*/ 	.short	(.L_115 - .L_114)


	//   ....[0]....
.L_114:
        /*008c*/ 	.word	0x000000e0


	//   ....[1]....
        /*0090*/ 	.word	0x00000bf0


	//----- nvinfo : EIATTR_CBANK_PARAM_SIZE
	.align		4
.L_115:
        /*0094*/ 	.byte	0x03, 0x19
        /*0096*/ 	.short	0x0028


	//----- nvinfo : EIATTR_PARAM_CBANK
	.align		4
        /*0098*/ 	.byte	0x04, 0x0a
        /*009a*/ 	.short	(.L_117 - .L_116)
	.align		4
.L_116:
        /*009c*/ 	.word	index@(.nv.constant0._Z12compute_dLdXIfEvPT_S1_S1_iiii)
        /*00a0*/ 	.short	0x0380
        /*00a2*/ 	.short	0x0028


	//----- nvinfo : EIATTR_SW_WAR
	.align		4
.L_117:
        /*00a4*/ 	.byte	0x04, 0x36
        /*00a6*/ 	.short	(.L_119 - .L_118)
.L_118:
        /*00a8*/ 	.word	0x00000008
.L_119:


//--------------------- .nv.info._Z12compute_dLdWIfEvPT_S1_S1_iiii --------------------------
	.section	.nv.info._Z12compute_dLdWIfEvPT_S1_S1_iiii,"",@"SHT_CUDA_INFO"
	.sectionflags	@""
	.align	4


	//----- nvinfo : EIATTR_CUDA_API_VERSION
	.align		4
        /*0000*/ 	.byte	0x04, 0x37
        /*0002*/ 	.short	(.L_121 - .L_120)
.L_120:
        /*0004*/ 	.word	0x00000082


	//----- nvinfo : EIATTR_KPARAM_INFO
	.align		4
.L_121:
        /*0008*/ 	.byte	0x04, 0x17
        /*000a*/ 	.short	(.L_123 - .L_122)
.L_122:
        /*000c*/ 	.word	0x00000000
        /*0010*/ 	.short	0x0006
        /*0012*/ 	.short	0x0024
        /*0014*/ 	.byte	0x00, 0xf0, 0x11, 0x00


	//----- nvinfo : EIATTR_KPARAM_INFO
	.align		4
.L_123:
        /*0018*/ 	.byte	0x04, 0x17
        /*001a*/ 	.short	(.L_125 - .L_124)
.L_124:
        /*001c*/ 	.word	0x00000000
        /*0020*/ 	.short	0x0005
        /*0022*/ 	.short	0x0020
        /*0024*/ 	.byte	0x00, 0xf0, 0x11, 0x00


	//----- nvinfo : EIATTR_KPARAM_INFO
	.align		4
.L_125:
        /*0028*/ 	.byte	0x04, 0x17
        /*002a*/ 	.short	(.L_127 - .L_126)
.L_126:
        /*002c*/ 	.word	0x00000000
        /*0030*/ 	.short	0x0004
        /*0032*/ 	.short	0x001c
        /*0034*/ 	.byte	0x00, 0xf0, 0x11, 0x00


	//----- nvinfo : EIATTR_KPARAM_INFO
	.align		4
.L_127:
        /*0038*/ 	.byte	0x04, 0x17
        /*003a*/ 	.short	(.L_129 - .L_128)
.L_128:
        /*003c*/ 	.word	0x00000000
        /*0040*/ 	.short	0x0003
        /*0042*/ 	.short	0x0018
        /*0044*/ 	.byte	0x00, 0xf0, 0x11, 0x00


	//----- nvinfo : EIATTR_KPARAM_INFO
	.align		4
.L_129:
        /*0048*/ 	.byte	0x04, 0x17
        /*004a*/ 	.short	(.L_131 - .L_130)
.L_130:
        /*004c*/ 	.word	0x00000000
        /*0050*/ 	.short	0x0002
        /*0052*/ 	.short	0x0010
        /*0054*/ 	.byte	0x00, 0xf5, 0x21, 0x00


	//----- nvinfo : EIATTR_KPARAM_INFO
	.align		4
.L_131:
        /*0058*/ 	.byte	0x04, 0x17
        /*005a*/ 	.short	(.L_133 - .L_132)
.L_132:
        /*005c*/ 	.word	0x00000000
        /*0060*/ 	.short	0x0001
        /*0062*/ 	.short	0x0008
        /*0064*/ 	.byte	0x00, 0xf5, 0x21, 0x00


	//----- nvinfo : EIATTR_KPARAM_INFO
	.align		4
.L_133:
        /*0068*/ 	.byte	0x04, 0x17
        /*006a*/ 	.short	(.L_135 - .L_134)
.L_134:
        /*006c*/ 	.word	0x00000000
        /*0070*/ 	.short	0x0000
        /*0072*/ 	.short	0x0000
        /*0074*/ 	.byte	0x00, 0xf5, 0x21, 0x00


	//----- nvinfo : EIATTR_SPARSE_MMA_MASK
	.align		4
.L_135:
        /*0078*/ 	.byte	0x03, 0x50
        /*007a*/ 	.short	0x0000


	//----- nvinfo : EIATTR_MAXREG_COUNT
	.align		4
        /*007c*/ 	.byte	0x03, 0x1b
        /*007e*/ 	.short	0x00ff


	//----- nvinfo : EIATTR_MERCURY_ISA_VERSION
	.align		4
        /*0080*/ 	.byte	0x03, 0x5f
        /*0082*/ 	.short	0x0101


	//----- nvinfo : EIATTR_VRC_CTA_INIT_COUNT
	.align		4
        /*0084*/ 	.byte	0x02, 0x4a
	.zero		1
	.zero		1


	//----- nvinfo : EIATTR_EXIT_INSTR_OFFSETS
	.align		4
        /*0088*/ 	.byte	0x04, 0x1c
        /*008a*/ 	.short	(.L_137 - .L_136)


	//   ....[0]....
.L_136:
        /*008c*/ 	.word	0x000000c0


	//   ....[1]....
        /*0090*/ 	.word	0x000008b0


	//----- nvinfo : EIATTR_CBANK_PARAM_SIZE
	.align		4
.L_137:
        /*0094*/ 	.byte	0x03, 0x19
        /*0096*/ 	.short	0x0028


	//----- nvinfo : EIATTR_PARAM_CBANK
	.align		4
        /*0098*/ 	.byte	0x04, 0x0a
        /*009a*/ 	.short	(.L_139 - .L_138)
	.align		4
.L_138:
        /*009c*/ 	.word	index@(.nv.constant0._Z12compute_dLdWIfEvPT_S1_S1_iiii)
        /*00a0*/ 	.short	0x0380
        /*00a2*/ 	.short	0x0028


	//----- nvinfo : EIATTR_SW_WAR
	.align		4
.L_139:
        /*00a4*/ 	.byte	0x04, 0x36
        /*00a6*/ 	.short	(.L_141 - .L_140)
.L_140:
        /*00a8*/ 	.word	0x00000008
.L_141:


//--------------------- .nv.info._Z12unrollKernelPKfPfiiiiii --------------------------
	.section	.nv.info._Z12unrollKernelPKfPfiiiiii,"",@"SHT_CUDA_INFO"
	.sectionflags	@""
	.align	4


	//----- nvinfo : EIATTR_CUDA_API_VERSION
	.align		4
        /*0000*/ 	.byte	0x04, 0x37
        /*0002*/ 	.short	(.L_143 - .L_142)
.L_142:
        /*0004*/ 	.word	0x00000082


	//----- nvinfo : EIATTR_KPARAM_INFO
	.align		4
.L_143:
        /*0008*/ 	.byte	0x04, 0x17
        /*000a*/ 	.short	(.L_145 - .L_144)
.L_144:
        /*000c*/ 	.word	0x00000000
        /*0010*/ 	.short	0x0007
        /*0012*/ 	.short	0x0024
        /*0014*/ 	.byte	0x00, 0xf0, 0x11, 0x00


	//----- nvinfo : EIATTR_KPARAM_INFO
	.align		4
.L_145:
        /*0018*/ 	.byte	0x04, 0x17
        /*001a*/ 	.short	(.L_147 - .L_146)
.L_146:
        /*001c*/ 	.word	0x00000000
        /*0020*/ 	.short	0x0006
        /*0022*/ 	.short	0x0020
        /*0024*/ 	.byte	0x00, 0xf0, 0x11, 0x00


	//----- nvinfo : EIATTR_KPARAM_INFO
	.align		4
.L_147:
        /*0028*/ 	.byte	0x04, 0x17
        /*002a*/ 	.short	(.L_149 - .L_148)
.L_148:
        /*002c*/ 	.word	0x00000000
        /*0030*/ 	.short	0x0005
        /*0032*/ 	.short	0x001c
        /*0034*/ 	.byte	0x00, 0xf0, 0x11, 0x00


	//----- nvinfo : EIATTR_KPARAM_INFO
	.align		4
.L_149:
        /*0038*/ 	.byte	0x04, 0x17
        /*003a*/ 	.short	(.L_151 - .L_150)
.L_150:
        /*003c*/ 	.word	0x00000000
        /*0040*/ 	.short	0x0004
        /*0042*/ 	.short	0x0018
        /*0044*/ 	.byte	0x00, 0xf0, 0x11, 0x00


	//----- nvinfo : EIATTR_KPARAM_INFO
	.align		4
.L_151:
        /*0048*/ 	.byte	0x04, 0x17
        /*004a*/ 	.short	(.L_153 - .L_152)
.L_152:
        /*004c*/ 	.word	0x00000000
        /*0050*/ 	.short	0x0003
        /*0052*/ 	.short	0x0014
        /*0054*/ 	.byte	0x00, 0xf0, 0x11, 0x00


	//----- nvinfo : EIATTR_KPARAM_INFO
	.align		4
.L_153:
        /*0058*/ 	.byte	0x04, 0x17
        /*005a*/ 	.short	(.L_155 - .L_154)
.L_154:
        /*005c*/ 	.word	0x00000000
        /*0060*/ 	.short	0x0002
        /*0062*/ 	.short	0x0010
        /*0064*/ 	.byte	0x00, 0xf0, 0x11, 0x00


	//----- nvinfo : EIATTR_KPARAM_INFO
	.align		4
.L_155:
        /*0068*/ 	.byte	0x04, 0x17
        /*006a*/ 	.short	(.L_157 - .L_156)
.L_156:
        /*006c*/ 	.word	0x00000000
        /*0070*/ 	.short	0x0001
        /*0072*/ 	.short	0x0008
        /*0074*/ 	.byte	0x00, 0xf5, 0x21, 0x00


	//----- nvinfo : EIATTR_KPARAM_INFO
	.align		4
.L_157:
        /*0078*/ 	.byte	0x04, 0x17
        /*007a*/ 	.short	(.L_159 - .L_158)
.L_158:
        /*007c*/ 	.word	0x00000000
        /*0080*/ 	.short	0x0000
        /*0082*/ 	.short	0x0000
        /*0084*/ 	.byte	0x00, 0xf5, 0x21, 0x00


	//----- nvinfo : EIATTR_SPARSE_MMA_MASK
	.align		4
.L_159:
        /*0088*/ 	.byte	0x03, 0x50
        /*008a*/ 	.short	0x0000


	//----- nvinfo : EIATTR_MAXREG_COUNT
	.align		4
        /*008c*/ 	.byte	0x03, 0x1b
        /*008e*/ 	.short	0x00ff


	//----- nvinfo : EIATTR_MERCURY_ISA_VERSION
	.align		4
        /*0090*/ 	.byte	0x03, 0x5f
        /*0092*/ 	.short	0x0101


	//----- nvinfo : EIATTR_VRC_CTA_INIT_COUNT
	.align		4
        /*0094*/ 	.byte	0x02, 0x4a
	.zero		1
	.zero		1


	//----- nvinfo : EIATTR_EXIT_INSTR_OFFSETS
	.align		4
        /*0098*/ 	.byte	0x04, 0x1c
        /*009a*/ 	.short	(.L_161 - .L_160)


	//   ....[0]....
.L_160:
        /*009c*/ 	.word	0x00000080


	//   ....[1]....
        /*00a0*/ 	.word	0x000000b0


	//   ....[2]....
        /*00a4*/ 	.word	0x000000e0


	//   ....[3]....
        /*00a8*/ 	.word	0x00000b70


	//----- nvinfo : EIATTR_CBANK_PARAM_SIZE
	.align		4
.L_161:
        /*00ac*/ 	.byte	0x03, 0x19
        /*00ae*/ 	.short	0x0028


	//----- nvinfo : EIATTR_PARAM_CBANK
	.align		4
        /*00b0*/ 	.byte	0x04, 0x0a
        /*00b2*/ 	.short	(.L_163 - .L_162)
	.align		4
.L_162:
        /*00b4*/ 	.word	index@(.nv.constant0._Z12unrollKernelPKfPfiiiiii)
        /*00b8*/ 	.short	0x0380
        /*00ba*/ 	.short	0x0028


	//----- nvinfo : EIATTR_SW_WAR
	.align		4
.L_163:
        /*00bc*/ 	.byte	0x04, 0x36
        /*00be*/ 	.short	(.L_165 - .L_164)
.L_164:
        /*00c0*/ 	.word	0x00000008
.L_165:


//--------------------- .nv.callgraph             --------------------------
	.section	.nv.callgraph,"",@"SHT_CUDA_CALLGRAPH"
	.align	4
	.sectionentsize	8
	.align		4
        /*0000*/ 	.word	0x00000000
	.align		4
        /*0004*/ 	.word	0xffffffff
	.align		4
        /*0008*/ 	.word	0x00000000
	.align		4
        /*000c*/ 	.word	0xfffffffe
	.align		4
        /*0010*/ 	.word	0x00000000
	.align		4
        /*0014*/ 	.word	0xfffffffd
	.align		4
        /*0018*/ 	.word	0x00000000
	.align		4
        /*001c*/ 	.word	0xfffffffc


//--------------------- .text._Z17convolutionKernelPKfS0_Pfiii --------------------------
	.section	.text._Z17convolutionKernelPKfS0_Pfiii,"ax",@progbits
	.align	128
        .global         _Z17convolutionKernelPKfS0_Pfiii
        .type           _Z17convolutionKernelPKfS0_Pfiii,@function
        .size           _Z17convolutionKernelPKfS0_Pfiii,(.L_x_38 - _Z17convolutionKernelPKfS0_Pfiii)
        .other          _Z17convolutionKernelPKfS0_Pfiii,@"STO_CUDA_ENTRY STV_DEFAULT"
_Z17convolutionKernelPKfS0_Pfiii:
.text._Z17convolutionKernelPKfS0_Pfiii:
[----:B------:R-:W-:Y:S01]  /*0000*/  LDC R1, c[0x0][0x37c] ;  /* 0x0000df00ff017b82 */ /* 0x000fe20000000800 */
[----:B------:R-:W0:Y:S07]  /*0010*/  S2R R5, SR_TID.X ;  /* 0x0000000000057919 */ /* 0x000e2e0000002100 */
[----:B------:R-:W0:Y:S08]  /*0020*/  S2UR UR4, SR_CTAID.X ;  /* 0x00000000000479c3 */ /* 0x000e300000002500 */
[----:B------:R-:W0:Y:S08]  /*0030*/  LDC R0, c[0x0][0x360] ;  /* 0x0000d800ff007b82 */ /* 0x000e300000000800 */
[----:B------:R-:W1:Y:S01]  /*0040*/  LDC.64 R2, c[0x0][0x398] ;  /* 0x0000e600ff027b82 */ /* 0x000e620000000a00 */
[----:B0-----:R-:W-:-:S02]  /*0050*/  IMAD R0, R0, UR4, R5 ;  /* 0x0000000400007c24 */ /* 0x001fc4000f8e0205 */
[----:B-1----:R-:W-:-:S05]  /*0060*/  IMAD R5, R3, R2, RZ ;  /* 0x0000000203057224 */ /* 0x002fca00078e02ff */
[----:B------:R-:W-:-:S13]  /*0070*/  ISETP.GE.AND P0, PT, R0, R5, PT ;  /* 0x000000050000720c */ /* 0x000fda0003f06270 */
[----:B------:R-:W-:Y:S05]  /*0080*/  @P0 EXIT ;  /* 0x000000000000094d */ /* 0x000fea0003800000 */
[----:B------:R-:W-:Y:S01]  /*0090*/  IABS R9, R3 ;  /* 0x0000000300097213 */ /* 0x000fe20000000000 */
[----:B------:R-:W0:Y:S01]  /*00a0*/  LDCU.64 UR6, c[0x0][0x358] ;  /* 0x00006b00ff0677ac */ /* 0x000e220008000a00 */
[----:B------:R-:W-:Y:S02]  /*00b0*/  ISETP.GE.AND P2, PT, R0, RZ, PT ;  /* 0x000000ff0000720c */ /* 0x000fe40003f46270 */
[----:B------:R-:W1:Y:S01]  /*00c0*/  I2F.RP R2, R9 ;  /* 0x0000000900027306 */ /* 0x000e620000209400 */
[----:B------:R-:W-:-:S07]  /*00d0*/  MOV R26, RZ ;  /* 0x000000ff001a7202 */ /* 0x000fce0000000f00 */
[----:B-1----:R-:W1:Y:S02]  /*00e0*/  MUFU.RCP R2, R2 ;  /* 0x0000000200027308 */ /* 0x002e640000001000 */
[----:B-1----:R-:W-:-:S06]  /*00f0*/  IADD3 R4, PT, PT, R2, 0xffffffe, RZ ;  /* 0x0ffffffe02047810 */ /* 0x002fcc0007ffe0ff */
[----:B------:R1:W2:Y:S02]  /*0100*/  F2I.FTZ.U32.TRUNC.NTZ R5, R4 ;  /* 0x0000000400057305 */ /* 0x0002a4000021f000 */
[----:B-1----:R-:W-:Y:S01]  /*0110*/  HFMA2 R4, -RZ, RZ, 0, 0 ;  /* 0x00000000ff047431 */ /* 0x002fe200000001ff */
[----:B--2---:R-:W-:-:S05]  /*0120*/  IADD3 R6, PT, PT, RZ, -R5, RZ ;  /* 0x80000005ff067210 */ /* 0x004fca0007ffe0ff */
[----:B------:R-:W-:Y:S01]  /*0130*/  IMAD R7, R6, R9, RZ ;  /* 0x0000000906077224 */ /* 0x000fe200078e02ff */
[----:B------:R-:W-:-:S03]  /*0140*/  IABS R6, R0 ;  /* 0x0000000000067213 */ /* 0x000fc60000000000 */
[----:B------:R-:W-:-:S06]  /*0150*/  IMAD.HI.U32 R5, R5, R7, R4 ;  /* 0x0000000705057227 */ /* 0x000fcc00078e0004 */
[----:B------:R-:W-:-:S05]  /*0160*/  IMAD.HI.U32 R5, R5, R6, RZ ;  /* 0x0000000605057227 */ /* 0x000fca00078e00ff */
[----:B------:R-:W-:-:S05]  /*0170*/  IADD3 R2, PT, PT, -R5, RZ, RZ ;  /* 0x000000ff05027210 */ /* 0x000fca0007ffe1ff */
[C---:B------:R-:W-:Y:S02]  /*0180*/  IMAD R6, R9.reuse, R2, R6 ;  /* 0x0000000209067224 */ /* 0x040fe400078e0206 */
[----:B------:R-:W1:Y:S03]  /*0190*/  LDC R2, c[0x0][0x3a0] ;  /* 0x0000e800ff027b82 */ /* 0x000e660000000800 */
[----:B------:R-:W-:-:S13]  /*01a0*/  ISETP.GT.U32.AND P0, PT, R9, R6, PT ;  /* 0x000000060900720c */ /* 0x000fda0003f04070 */
[----:B------:R-:W-:-:S04]  /*01b0*/  @!P0 IADD3 R6, PT, PT, R6, -R9, RZ ;  /* 0x8000000906068210 */ /* 0x000fc80007ffe0ff */
[----:B------:R-:W-:Y:S01]  /*01c0*/  ISETP.GT.U32.AND P1, PT, R9, R6, PT ;  /* 0x000000060900720c */ /* 0x000fe20003f24070 */
[----:B------:R-:W-:Y:S01]  /*01d0*/  IMAD.IADD R7, R6, 0x1, -R9 ;  /* 0x0000000106077824 */ /* 0x000fe200078e0a09 */
[----:B-1----:R-:W-:-:S04]  /*01e0*/  ISETP.GE.AND P3, PT, R2, 0x1, PT ;  /* 0x000000010200780c */ /* 0x002fc80003f66270 */
[----:B------:R-:W-:-:S04]  /*01f0*/  SEL R7, R7, R6, !P1 ;  /* 0x0000000607077207 */ /* 0x000fc80004800000 */
[----:B------:R-:W-:-:S05]  /*0200*/  @!P2 IADD3 R7, PT, PT, -R7, RZ, RZ ;  /* 0x000000ff0707a210 */ /* 0x000fca0007ffe1ff */
[----:B0-----:R-:W-:Y:S05]  /*0210*/  @!P3 BRA `(.L_x_0) ;  /* 0x0000000400e0b947 */ /* 0x001fea0003800000 */
[----:B------:R-:W-:Y:S02]  /*0220*/  ISETP.GE.U32.AND P1, PT, R6, R9, PT ;  /* 0x000000090600720c */ /* 0x000fe40003f26070 */
[-C--:B------:R-:W-:Y:S02]  /*0230*/  LOP3.LUT R4, R0, R3.reuse, RZ, 0x3c, !PT ;  /* 0x0000000300047212 */ /* 0x080fe400078e3cff */
[----:B------:R-:W-:Y:S02]  /*0240*/  @!P0 IADD3 R5, PT, PT, R5, 0x1, RZ ;  /* 0x0000000105058810 */ /* 0x000fe40007ffe0ff */
[----:B------:R-:W-:Y:S02]  /*0250*/  ISETP.GE.AND P2, PT, R4, RZ, PT ;  /* 0x000000ff0400720c */ /* 0x000fe40003f46270 */
[----:B------:R-:W-:Y:S02]  /*0260*/  ISETP.NE.AND P0, PT, R3, RZ, PT ;  /* 0x000000ff0300720c */ /* 0x000fe40003f05270 */
[----:B------:R-:W-:-:S02]  /*0270*/  LOP3.LUT R18, RZ, R3, RZ, 0x33, !PT ;  /* 0x00000003ff127212 */ /* 0x000fc400078e33ff */
[C---:B------:R-:W-:Y:S02]  /*0280*/  LOP3.LUT R25, R2.reuse, 0x7, RZ, 0xc0, !PT ;  /* 0x0000000702197812 */ /* 0x040fe400078ec0ff */
[----:B------:R-:W-:Y:S02]  /*0290*/  @P1 IADD3 R5, PT, PT, R5, 0x1, RZ ;  /* 0x0000000105051810 */ /* 0x000fe40007ffe0ff */
[----:B------:R-:W-:Y:S02]  /*02a0*/  ISETP.GE.U32.AND P1, PT, R2, 0x8, PT ;  /* 0x000000080200780c */ /* 0x000fe40003f26070 */
[----:B------:R-:W-:Y:S01]  /*02b0*/  MOV R26, RZ ;  /* 0x000000ff001a7202 */ /* 0x000fe20000000f00 */
[----:B------:R-:W-:Y:S01]  /*02c0*/  @!P2 IMAD.MOV R5, RZ, RZ, -R5 ;  /* 0x000000ffff05a224 */ /* 0x000fe200078e0a05 */
[----:B------:R-:W-:Y:S02]  /*02d0*/  ISETP.NE.AND P2, PT, R25, RZ, PT ;  /* 0x000000ff1900720c */ /* 0x000fe40003f45270 */
[----:B------:R-:W-:-:S02]  /*02e0*/  MOV R17, RZ ;  /* 0x000000ff00117202 */ /* 0x000fc40000000f00 */
[C---:B------:R-:W-:Y:S02]  /*02f0*/  SEL R5, R18.reuse, R5, !P0 ;  /* 0x0000000512057207 */ /* 0x040fe40004000000 */
[----:B------:R-:W-:-:S03]  /*0300*/  SEL R18, R18, R7, !P0 ;  /* 0x0000000712127207 */ /* 0x000fc60004000000 */
[----:B------:R-:W-:Y:S01]  /*0310*/  IMAD R20, R5, R2, RZ ;  /* 0x0000000205147224 */ /* 0x000fe200078e02ff */
[----:B------:R-:W-:Y:S06]  /*0320*/  @!P1 BRA `(.L_x_1) ;  /* 0x0000000000c49947 */ /* 0x000fec0003800000 */
[----:B------:R-:W0:Y:S01]  /*0330*/  LDCU.64 UR4, c[0x0][0x380] ;  /* 0x00007000ff0477ac */ /* 0x000e220008000a00 */
[----:B------:R-:W-:Y:S01]  /*0340*/  LOP3.LUT R17, R2, 0x7ffffff8, RZ, 0xc0, !PT ;  /* 0x7ffffff802117812 */ /* 0x000fe200078ec0ff */
[----:B------:R-:W-:Y:S01]  /*0350*/  HFMA2 R26, -RZ, RZ, 0, 0 ;  /* 0x00000000ff1a7431 */ /* 0x000fe200000001ff */
[----:B------:R-:W-:Y:S01]  /*0360*/  MOV R16, R20 ;  /* 0x0000001400107202 */ /* 0x000fe20000000f00 */
[----:B------:R-:W-:Y:S01]  /*0370*/  IMAD.MOV.U32 R22, RZ, RZ, R18 ;  /* 0x000000ffff167224 */ /* 0x000fe200078e0012 */
[----:B------:R-:W-:Y:S01]  /*0380*/  IADD3 R19, PT, PT, -R17, RZ, RZ ;  /* 0x000000ff11137210 */ /* 0x000fe20007ffe1ff */
[----:B0-----:R-:W-:-:S04]  /*0390*/  UIADD3 UR4, UP0, UPT, UR4, 0x10, URZ ;  /* 0x0000001004047890 */ /* 0x001fc8000ff1e0ff */
[----:B------:R-:W-:-:S12]  /*03a0*/  UIADD3.X UR5, UPT, UPT, URZ, UR5, URZ, UP0, !UPT ;  /* 0x00000005ff057290 */ /* 0x000fd800087fe4ff */
.L_x_2:
[----:B------:R-:W0:Y:S01]  /*03b0*/  LDC.64 R14, c[0x0][0x388] ;  /* 0x0000e200ff0e7b82 */ /* 0x000e220000000a00 */
[----:B------:R-:W-:Y:S02]  /*03c0*/  MOV R4, UR4 ;  /* 0x0000000400047c02 */ /* 0x000fe40008000f00 */
[----:B------:R-:W-:-:S03]  /*03d0*/  MOV R5, UR5 ;  /* 0x0000000500057c02 */ /* 0x000fc60008000f00 */
[----:B------:R-:W-:-:S05]  /*03e0*/  IMAD.WIDE R4, R16, 0x4, R4 ;  /* 0x0000000410047825 */ /* 0x000fca00078e0204 */
[----:B------:R-:W2:Y:S04]  /*03f0*/  LDG.E R21, desc[UR6][R4.64+-0x10] ;  /* 0xfffff00604157981 */ /* 0x000ea8000c1e1900 */
[----:B------:R-:W3:Y:S04]  /*0400*/  LDG.E R23, desc[UR6][R4.64+-0xc] ;  /* 0xfffff40604177981 */ /* 0x000ee8000c1e1900 */
[----:B------:R-:W4:Y:S01]  /*0410*/  LDG.E R29, desc[UR6][R4.64+-0x8] ;  /* 0xfffff806041d7981 */ /* 0x000f22000c1e1900 */
[----:B0-----:R-:W-:-:S05]  /*0420*/  IMAD.WIDE R14, R22, 0x4, R14 ;  /* 0x00000004160e7825 */ /* 0x001fca00078e020e */
[----:B------:R0:W2:Y:S01]  /*0430*/  LDG.E R24, desc[UR6][R14.64] ;  /* 0x000000060e187981 */ /* 0x0000a2000c1e1900 */
[----:B------:R-:W-:-:S04]  /*0440*/  IMAD.WIDE R12, R3, 0x4, R14 ;  /* 0x00000004030c7825 */ /* 0x000fc800078e020e */
[C---:B------:R-:W-:Y:S02]  /*0450*/  IMAD.WIDE R6, R3.reuse, 0x4, R12 ;  /* 0x0000000403067825 */ /* 0x040fe400078e020c */
[----:B------:R-:W3:Y:S02]  /*0460*/  LDG.E R12, desc[UR6][R12.64] ;  /* 0x000000060c0c7981 */ /* 0x000ee4000c1e1900 */
[C---:B------:R-:W-:Y:S02]  /*0470*/  IMAD.WIDE R8, R3.reuse, 0x4, R6 ;  /* 0x0000000403087825 */ /* 0x040fe400078e0206 */
[----:B------:R1:W4:Y:S02]  /*0480*/  LDG.E R28, desc[UR6][R6.64] ;  /* 0x00000006061c7981 */ /* 0x000324000c1e1900 */
[C---:B------:R-:W-:Y:S02]  /*0490*/  IMAD.WIDE R10, R3.reuse, 0x4, R8 ;  /* 0x00000004030a7825 */ /* 0x040fe400078e0208 */
[----:B------:R-:W5:Y:S02]  /*04a0*/  LDG.E R8, desc[UR6][R8.64] ;  /* 0x0000000608087981 */ /* 0x000f64000c1e1900 */
[----:B0-----:R-:W-:-:S05]  /*04b0*/  IMAD.WIDE R14, R3, 0x4, R10 ;  /* 0x00000004030e7825 */ /* 0x001fca00078e020a */
[----:B------:R-:W5:Y:S04]  /*04c0*/  LDG.E R13, desc[UR6][R14.64] ;  /* 0x000000060e0d7981 */ /* 0x000f68000c1e1900 */
[----:B------:R-:W5:Y:S04]  /*04d0*/  LDG.E R9, desc[UR6][R10.64] ;  /* 0x000000060a097981 */ /* 0x000f68000c1e1900 */
[----:B------:R-:W5:Y:S04]  /*04e0*/  LDG.E R11, desc[UR6][R4.64+-0x4] ;  /* 0xfffffc06040b7981 */ /* 0x000f68000c1e1900 */
[----:B------:R-:W5:Y:S01]  /*04f0*/  LDG.E R10, desc[UR6][R4.64+0x8] ;  /* 0x00000806040a7981 */ /* 0x000f62000c1e1900 */
[----:B--2---:R-:W-:Y:S01]  /*0500*/  FFMA R24, R21, R24, R26 ;  /* 0x0000001815187223 */ /* 0x004fe2000000001a */
[----:B------:R-:W-:-:S02]  /*0510*/  IMAD.WIDE R26, R3, 0x4, R14 ;  /* 0x00000004031a7825 */ /* 0x000fc400078e020e */
[----:B------:R-:W2:Y:S04]  /*0520*/  LDG.E R21, desc[UR6][R4.64] ;  /* 0x0000000604157981 */ /* 0x000ea8000c1e1900 */
[----:B------:R-:W2:Y:S01]  /*0530*/  LDG.E R14, desc[UR6][R4.64+0x4] ;  /* 0x00000406040e7981 */ /* 0x000ea2000c1e1900 */
[----:B-1----:R-:W-:-:S03]  /*0540*/  IMAD.WIDE R6, R3, 0x4, R26 ;  /* 0x0000000403067825 */ /* 0x002fc600078e021a */
[----:B------:R-:W2:Y:S04]  /*0550*/  LDG.E R15, desc[UR6][R4.64+0xc] ;  /* 0x00000c06040f7981 */ /* 0x000ea8000c1e1900 */
[----:B------:R-:W2:Y:S04]  /*0560*/  LDG.E R6, desc[UR6][R6.64] ;  /* 0x0000000606067981 */ /* 0x000ea8000c1e1900 */
[----:B------:R-:W2:Y:S01]  /*0570*/  LDG.E R5, desc[UR6][R26.64] ;  /* 0x000000061a057981 */ /* 0x000ea2000c1e1900 */
[----:B---3--:R-:W-:Y:S01]  /*0580*/  FFMA R12, R23, R12, R24 ;  /* 0x0000000c170c7223 */ /* 0x008fe20000000018 */
[----:B------:R-:W-:-:S03]  /*0590*/  IADD3 R19, PT, PT, R19, 0x8, RZ ;  /* 0x0000000813137810 */ /* 0x000fc60007ffe0ff */
[----:B----4-:R-:W-:Y:S01]  /*05a0*/  FFMA R12, R29, R28, R12 ;  /* 0x0000001c1d0c7223 */ /* 0x010fe2000000000c */
[----:B------:R-:W-:Y:S01]  /*05b0*/  ISETP.NE.AND P0, PT, R19, RZ, PT ;  /* 0x000000ff1300720c */ /* 0x000fe20003f05270 */
[----:B------:R-:W-:Y:S01]  /*05c0*/  VIADD R16, R16, 0x8 ;  /* 0x0000000810107836 */ /* 0x000fe20000000000 */
[----:B------:R-:W-:Y:S01]  /*05d0*/  LEA R22, R3, R22, 0x3 ;  /* 0x0000001603167211 */ /* 0x000fe200078e18ff */
[----:B-----5:R-:W-:-:S04]  /*05e0*/  FFMA R8, R11, R8, R12 ;  /* 0x000000080b087223 */ /* 0x020fc8000000000c */
[----:B--2---:R-:W-:-:S04]  /*05f0*/  FFMA R9, R21, R9, R8 ;  /* 0x0000000915097223 */ /* 0x004fc80000000008 */
[----:B------:R-:W-:-:S04]  /*0600*/  FFMA R9, R14, R13, R9 ;  /* 0x0000000d0e097223 */ /* 0x000fc80000000009 */
[----:B------:R-:W-:-:S04]  /*0610*/  FFMA R10, R10, R5, R9 ;  /* 0x000000050a0a7223 */ /* 0x000fc80000000009 */
[----:B------:R-:W-:Y:S01]  /*0620*/  FFMA R26, R15, R6, R10 ;  /* 0x000000060f1a7223 */ /* 0x000fe2000000000a */
[----:B------:R-:W-:Y:S06]  /*0630*/  @P0 BRA `(.L_x_2) ;  /* 0xfffffffc005c0947 */ /* 0x000fec000383ffff */
.L_x_1:
[----:B------:R-:W-:Y:S05]  /*0640*/  @!P2 BRA `(.L_x_0) ;  /* 0x0000000000d4a947 */ /* 0x000fea0003800000 */
[----:B------:R-:W-:Y:S02]  /*0650*/  ISETP.GE.U32.AND P0, PT, R25, 0x4, PT ;  /* 0x000000041900780c */ /* 0x000fe40003f06070 */
[----:B------:R-:W-:-:S04]  /*0660*/  LOP3.LUT R14, R2, 0x3, RZ, 0xc0, !PT ;  /* 0x00000003020e7812 */ /* 0x000fc800078ec0ff */
[----:B------:R-:W-:-:S07]  /*0670*/  ISETP.NE.AND P1, PT, R14, RZ, PT ;  /* 0x000000ff0e00720c */ /* 0x000fce0003f25270 */
[----:B------:R-:W-:Y:S06]  /*0680*/  @!P0 BRA `(.L_x_3) ;  /* 0x0000000000588947 */ /* 0x000fec0003800000 */
[----:B------:R-:W0:Y:S01]  /*0690*/  LDC.64 R10, c[0x0][0x388] ;  /* 0x0000e200ff0a7b82 */ /* 0x000e220000000a00 */
[----:B------:R-:W-:Y:S01]  /*06a0*/  IMAD R9, R17, R3, R18 ;  /* 0x0000000311097224 */ /* 0x000fe200078e0212 */
[----:B------:R-:W-:-:S06]  /*06b0*/  IADD3 R7, PT, PT, R20, R17, RZ ;  /* 0x0000001114077210 */ /* 0x000fcc0007ffe0ff */
[----:B------:R-:W1:Y:S01]  /*06c0*/  LDC.64 R4, c[0x0][0x380] ;  /* 0x0000e000ff047b82 */ /* 0x000e620000000a00 */
[----:B0-----:R-:W-:-:S04]  /*06d0*/  IMAD.WIDE R10, R9, 0x4, R10 ;  /* 0x00000004090a7825 */ /* 0x001fc800078e020a */
[----:B------:R-:W-:Y:S02]  /*06e0*/  IMAD.WIDE R12, R3, 0x4, R10 ;  /* 0x00000004030c7825 */ /* 0x000fe400078e020a */
[----:B------:R-:W2:Y:S02]  /*06f0*/  LDG.E R10, desc[UR6][R10.64] ;  /* 0x000000060a0a7981 */ /* 0x000ea4000c1e1900 */
[----:B-1----:R-:W-:-:S04]  /*0700*/  IMAD.WIDE R4, R7, 0x4, R4 ;  /* 0x0000000407047825 */ /* 0x002fc800078e0204 */
[C---:B------:R-:W-:Y:S01]  /*0710*/  IMAD.WIDE R6, R3.reuse, 0x4, R12 ;  /* 0x0000000403067825 */ /* 0x040fe200078e020c */
[----:B------:R-:W2:Y:S04]  /*0720*/  LDG.E R15, desc[UR6][R4.64] ;  /* 0x00000006040f7981 */ /* 0x000ea8000c1e1900 */
[----:B------:R-:W3:Y:S01]  /*0730*/  LDG.E R12, desc[UR6][R12.64] ;  /* 0x000000060c0c7981 */ /* 0x000ee2000c1e1900 */
[----:B------:R-:W-:-:S03]  /*0740*/  IMAD.WIDE R8, R3, 0x4, R6 ;  /* 0x0000000403087825 */ /* 0x000fc600078e0206 */
[----:B------:R-:W3:Y:S04]  /*0750*/  LDG.E R16, desc[UR6][R4.64+0x4] ;  /* 0x0000040604107981 */ /* 0x000ee8000c1e1900 */
[----:B------:R-:W4:Y:S04]  /*0760*/  LDG.E R19, desc[UR6][R6.64] ;  /* 0x0000000606137981 */ /* 0x000f28000c1e1900 */
[----:B------:R-:W4:Y:S04]  /*0770*/  LDG.E R22, desc[UR6][R4.64+0x8] ;  /* 0x0000080604167981 */ /* 0x000f28000c1e1900 */
[----:B------:R-:W5:Y:S04]  /*0780*/  LDG.E R24, desc[UR6][R4.64+0xc] ;  /* 0x00000c0604187981 */ /* 0x000f68000c1e1900 */
[----:B------:R-:W5:Y:S01]  /*0790*/  LDG.E R8, desc[UR6][R8.64] ;  /* 0x0000000608087981 */ /* 0x000f62000c1e1900 */
[----:B------:R-:W-:Y:S01]  /*07a0*/  IADD3 R17, PT, PT, R17, 0x4, RZ ;  /* 0x0000000411117810 */ /* 0x000fe20007ffe0ff */
[----:B--2---:R-:W-:-:S04]  /*07b0*/  FFMA R15, R15, R10, R26 ;  /* 0x0000000a0f0f7223 */ /* 0x004fc8000000001a */
[----:B---3--:R-:W-:-:S04]  /*07c0*/  FFMA R15, R16, R12, R15 ;  /* 0x0000000c100f7223 */ /* 0x008fc8000000000f */
[----:B----4-:R-:W-:-:S04]  /*07d0*/  FFMA R15, R22, R19, R15 ;  /* 0x00000013160f7223 */ /* 0x010fc8000000000f */
[----:B-----5:R-:W-:-:S07]  /*07e0*/  FFMA R26, R24, R8, R15 ;  /* 0x00000008181a7223 */ /* 0x020fce000000000f */
.L_x_3:
[----:B------:R-:W-:Y:S05]  /*07f0*/  @!P1 BRA `(.L_x_0) ;  /* 0x0000000000689947 */ /* 0x000fea0003800000 */
[----:B------:R-:W0:Y:S01]  /*0800*/  LDC.64 R10, c[0x0][0x388] ;  /* 0x0000e200ff0a7b82 */ /* 0x000e220000000a00 */
[----:B------:R-:W-:Y:S02]  /*0810*/  ISETP.NE.AND P0, PT, R14, 0x1, PT ;  /* 0x000000010e00780c */ /* 0x000fe40003f05270 */
[----:B------:R-:W-:-:S04]  /*0820*/  LOP3.LUT R2, R2, 0x1, RZ, 0xc0, !PT ;  /* 0x0000000102027812 */ /* 0x000fc800078ec0ff */
[----:B------:R-:W-:Y:S01]  /*0830*/  ISETP.NE.U32.AND P1, PT, R2, 0x1, PT ;  /* 0x000000010200780c */ /* 0x000fe20003f25070 */
[----:B------:R-:W1:Y:S06]  /*0840*/  LDC.64 R8, c[0x0][0x380] ;  /* 0x0000e000ff087b82 */ /* 0x000e6c0000000a00 */
[C---:B------:R-:W-:Y:S01]  /*0850*/  @P0 IMAD R15, R17.reuse, R3, R18 ;  /* 0x00000003110f0224 */ /* 0x040fe200078e0212 */
[----:B------:R-:W-:Y:S01]  /*0860*/  @P0 IADD3 R13, PT, PT, R20, R17, RZ ;  /* 0x00000011140d0210 */ /* 0x000fe20007ffe0ff */
[----:B------:R-:W2:Y:S01]  /*0870*/  LDC.64 R6, c[0x0][0x380] ;  /* 0x0000e000ff067b82 */ /* 0x000ea20000000a00 */
[----:B------:R-:W-:-:S07]  /*0880*/  @P0 IADD3 R17, PT, PT, R17, 0x2, RZ ;  /* 0x0000000211110810 */ /* 0x000fce0007ffe0ff */
[----:B------:R-:W3:Y:S01]  /*0890*/  LDC.64 R4, c[0x0][0x388] ;  /* 0x0000e200ff047b82 */ /* 0x000ee20000000a00 */
[----:B0-----:R-:W-:-:S05]  /*08a0*/  @P0 IMAD.WIDE R10, R15, 0x4, R10 ;  /* 0x000000040f0a0825 */ /* 0x001fca00078e020a */
[----:B------:R-:W4:Y:S01]  /*08b0*/  @P0 LDG.E R12, desc[UR6][R10.64] ;  /* 0x000000060a0c0981 */ /* 0x000f22000c1e1900 */
[----:B-1----:R-:W-:Y:S01]  /*08c0*/  @P0 IMAD.WIDE R8, R13, 0x4, R8 ;  /* 0x000000040d080825 */ /* 0x002fe200078e0208 */
[----:B------:R-:W-:-:S03]  /*08d0*/  @!P1 IADD3 R13, PT, PT, R20, R17, RZ ;  /* 0x00000011140d9210 */ /* 0x000fc60007ffe0ff */
[----:B------:R-:W-:Y:S01]  /*08e0*/  @!P1 IMAD R17, R17, R3, R18 ;  /* 0x0000000311119224 */ /* 0x000fe200078e0212 */
[----:B------:R-:W4:Y:S01]  /*08f0*/  @P0 LDG.E R15, desc[UR6][R8.64] ;  /* 0x00000006080f0981 */ /* 0x000f22000c1e1900 */
[----:B------:R-:W-:-:S03]  /*0900*/  @P0 IMAD.WIDE R2, R3, 0x4, R10 ;  /* 0x0000000403020825 */ /* 0x000fc600078e020a */
[----:B------:R-:W5:Y:S01]  /*0910*/  @P0 LDG.E R19, desc[UR6][R8.64+0x4] ;  /* 0x0000040608130981 */ /* 0x000f62000c1e1900 */
[----:B--2---:R-:W-:-:S03]  /*0920*/  @!P1 IMAD.WIDE R6, R13, 0x4, R6 ;  /* 0x000000040d069825 */ /* 0x004fc600078e0206 */
[----:B------:R-:W5:Y:S01]  /*0930*/  @P0 LDG.E R2, desc[UR6][R2.64] ;  /* 0x0000000602020981 */ /* 0x000f62000c1e1900 */
[----:B---3--:R-:W-:-:S03]  /*0940*/  @!P1 IMAD.WIDE R4, R17, 0x4, R4 ;  /* 0x0000000411049825 */ /* 0x008fc600078e0204 */
[----:B------:R-:W2:Y:S04]  /*0950*/  @!P1 LDG.E R7, desc[UR6][R6.64] ;  /* 0x0000000606079981 */ /* 0x000ea8000c1e1900 */
[----:B------:R-:W2:Y:S01]  /*0960*/  @!P1 LDG.E R4, desc[UR6][R4.64] ;  /* 0x0000000604049981 */ /* 0x000ea2000c1e1900 */
[----:B----4-:R-:W-:-:S04]  /*0970*/  @P0 FFMA R12, R15, R12, R26 ;  /* 0x0000000c0f0c0223 */ /* 0x010fc8000000001a */
[----:B-----5:R-:W-:-:S04]  /*0980*/  @P0 FFMA R26, R19, R2, R12 ;  /* 0x00000002131a0223 */ /* 0x020fc8000000000c */
[----:B--2---:R-:W-:-:S07]  /*0990*/  @!P1 FFMA R26, R7, R4, R26 ;  /* 0x00000004071a9223 */ /* 0x004fce000000001a */
.L_x_0:
[----:B------:R-:W0:Y:S02]  /*09a0*/  LDC.64 R2, c[0x0][0x390] ;  /* 0x0000e400ff027b82 */ /* 0x000e240000000a00 */
[----:B0-----:R-:W-:-:S05]  /*09b0*/  IMAD.WIDE R2, R0, 0x4, R2 ;  /* 0x0000000400027825 */ /* 0x001fca00078e0202 */
[----:B------:R-:W-:Y:S01]  /*09c0*/  STG.E desc[UR6][R2.64], R26 ;  /* 0x0000001a02007986 */ /* 0x000fe2000c101906 */
[----:B------:R-:W-:Y:S05]  /*09d0*/  EXIT ;  /* 0x000000000000794d */ /* 0x000fea0003800000 */
.L_x_4:
[----:B------:R-:W-:-:S00]  /*09e0*/  BRA `(.L_x_4) ;  /* 0xfffffffc00fc7947 */ /* 0x000fc0000383ffff */
[----:B------:R-:W-:-:S00]  /*09f0*/  NOP ;  /* 0x0000000000007918 */ /* 0x000fc00000000000 */
        /* <DEDUP_REMOVED lines=8> */
.L_x_38:


//--------------------- .text._Z26matrixMultiplicationKernelPfS_S_iiii --------------------------
	.section	.text._Z26matrixMultiplicationKernelPfS_S_iiii,"ax",@progbits
	.align	128
        .global         _Z26matrixMultiplicationKernelPfS_S_iiii
        .type           _Z26matrixMultiplicationKernelPfS_S_iiii,@function
        .size           _Z26matrixMultiplicationKernelPfS_S_iiii,(.L_x_39 - _Z26matrixMultiplicationKernelPfS_S_iiii)
        .other          _Z26matrixMultiplicationKernelPfS_S_iiii,@"STO_CUDA_ENTRY STV_DEFAULT"
_Z26matrixMultiplicationKernelPfS_S_iiii:
.text._Z26matrixMultiplicationKernelPfS_S_iiii:
[----:B------:R-:W-:Y:S01]  /*0000*/  LDC R1, c[0x0][0x37c] ;  /* 0x0000df00ff017b82 */ /* 0x000fe20000000800 */
[----:B------:R-:W0:Y:S07]  /*0010*/  S2R R3, SR_TID.X ;  /* 0x0000000000037919 */ /* 0x000e2e0000002100 */
[----:B------:R-:W0:Y:S01]  /*0020*/  S2UR UR6, SR_CTAID.X ;  /* 0x00000000000679c3 */ /* 0x000e220000002500 */
[----:B------:R-:W1:Y:S07]  /*0030*/  LDCU.64 UR4, c[0x0][0x398] ;  /* 0x00007300ff0477ac */ /* 0x000e6e0008000a00 */
[----:B------:R-:W0:Y:S08]  /*0040*/  LDC R0, c[0x0][0x360] ;  /* 0x0000d800ff007b82 */ /* 0x000e300000000800 */
[----:B------:R-:W2:Y:S01]  /*0050*/  LDC R15, c[0x0][0x3a0] ;  /* 0x0000e800ff0f7b82 */ /* 0x000ea20000000800 */
[----:B-1----:R-:W-:Y:S01]  /*0060*/  UIMAD UR4, UR5, UR4, URZ ;  /* 0x00000004050472a4 */ /* 0x002fe2000f8e02ff */
[----:B0-----:R-:W-:-:S05]  /*0070*/  IMAD R0, R0, UR6, R3 ;  /* 0x0000000600007c24 */ /* 0x001fca000f8e0203 */
[----:B--2---:R-:W-:-:S05]  /*0080*/  IMAD R3, R15, UR4, RZ ;  /* 0x000000040f037c24 */ /* 0x004fca000f8e02ff */
[----:B------:R-:W-:-:S13]  /*0090*/  ISETP.GE.AND P0, PT, R0, R3, PT ;  /* 0x000000030000720c */ /* 0x000fda0003f06270 */
[----:B------:R-:W-:Y:S05]  /*00a0*/  @P0 EXIT ;  /* 0x000000000000094d */ /* 0x000fea0003800000 */
[----:B------:R-:W-:Y:S01]  /*00b0*/  IABS R7, R15 ;  /* 0x0000000f00077213 */ /* 0x000fe20000000000 */
[----:B------:R-:W0:Y:S01]  /*00c0*/  LDC R14, c[0x0][0x3a4] ;  /* 0x0000e900ff0e7b82 */ /* 0x000e220000000800 */
[----:B------:R-:W-:Y:S01]  /*00d0*/  ISETP.GE.AND P2, PT, R0, RZ, PT ;  /* 0x000000ff0000720c */ /* 0x000fe20003f46270 */
[----:B------:R-:W1:Y:S01]  /*00e0*/  LDCU.64 UR6, c[0x0][0x358] ;  /* 0x00006b00ff0677ac */ /* 0x000e620008000a00 */
[----:B------:R-:W2:Y:S01]  /*00f0*/  I2F.RP R4, R7 ;  /* 0x0000000700047306 */ /* 0x000ea20000209400 */
[----:B------:R-:W-:-:S07]  /*0100*/  MOV R26, RZ ;  /* 0x000000ff001a7202 */ /* 0x000fce0000000f00 */
[----:B--2---:R-:W2:Y:S01]  /*0110*/  MUFU.RCP R4, R4 ;  /* 0x0000000400047308 */ /* 0x004ea20000001000 */
[----:B0-----:R-:W-:Y:S02]  /*0120*/  ISETP.GE.AND P3, PT, R14, 0x1, PT ;  /* 0x000000010e00780c */ /* 0x001fe40003f66270 */
[----:B--2---:R-:W-:-:S05]  /*0130*/  IADD3 R2, PT, PT, R4, 0xffffffe, RZ ;  /* 0x0ffffffe04027810 */ /* 0x004fca0007ffe0ff */
[----:B------:R0:W2:Y:S02]  /*0140*/  F2I.FTZ.U32.TRUNC.NTZ R3, R2 ;  /* 0x0000000200037305 */ /* 0x0000a4000021f000 */
[----:B0-----:R-:W-:Y:S01]  /*0150*/  HFMA2 R2, -RZ, RZ, 0, 0 ;  /* 0x00000000ff027431 */ /* 0x001fe200000001ff */
[----:B--2---:R-:W-:-:S05]  /*0160*/  IADD3 R6, PT, PT, RZ, -R3, RZ ;  /* 0x80000003ff067210 */ /* 0x004fca0007ffe0ff */
[----:B------:R-:W-:Y:S01]  /*0170*/  IMAD R5, R6, R7, RZ ;  /* 0x0000000706057224 */ /* 0x000fe200078e02ff */
[----:B------:R-:W-:-:S03]  /*0180*/  IABS R6, R0 ;  /* 0x0000000000067213 */ /* 0x000fc60000000000 */
[----:B------:R-:W-:-:S06]  /*0190*/  IMAD.HI.U32 R3, R3, R5, R2 ;  /* 0x0000000503037227 */ /* 0x000fcc00078e0002 */
[----:B------:R-:W-:-:S05]  /*01a0*/  IMAD.HI.U32 R3, R3, R6, RZ ;  /* 0x0000000603037227 */ /* 0x000fca00078e00ff */
[----:B------:R-:W-:-:S05]  /*01b0*/  IADD3 R4, PT, PT, -R3, RZ, RZ ;  /* 0x000000ff03047210 */ /* 0x000fca0007ffe1ff */
[----:B------:R-:W-:-:S05]  /*01c0*/  IMAD R4, R7, R4, R6 ;  /* 0x0000000407047224 */ /* 0x000fca00078e0206 */
[----:B------:R-:W-:-:S13]  /*01d0*/  ISETP.GT.U32.AND P0, PT, R7, R4, PT ;  /* 0x000000040700720c */ /* 0x000fda0003f04070 */
[----:B------:R-:W-:-:S04]  /*01e0*/  @!P0 IADD3 R4, PT, PT, R4, -R7, RZ ;  /* 0x8000000704048210 */ /* 0x000fc80007ffe0ff */
[----:B------:R-:W-:Y:S01]  /*01f0*/  ISETP.GT.U32.AND P1, PT, R7, R4, PT ;  /* 0x000000040700720c */ /* 0x000fe20003f24070 */
[----:B------:R-:W-:-:S05]  /*0200*/  IMAD.IADD R5, R4, 0x1, -R7 ;  /* 0x0000000104057824 */ /* 0x000fca00078e0a07 */
[----:B------:R-:W-:-:S04]  /*0210*/  SEL R5, R5, R4, !P1 ;  /* 0x0000000405057207 */ /* 0x000fc80004800000 */
[----:B------:R-:W-:Y:S01]  /*0220*/  @!P2 IADD3 R5, PT, PT, -R5, RZ, RZ ;  /* 0x000000ff0505a210 */ /* 0x000fe20007ffe1ff */
[----:B-1----:R-:W-:Y:S06]  /*0230*/  @!P3 BRA `(.L_x_5) ;  /* 0x0000000400e0b947 */ /* 0x002fec0003800000 */
        /* <DEDUP_REMOVED lines=25> */
.L_x_7:
        /* <DEDUP_REMOVED lines=41> */
.L_x_6:
        /* <DEDUP_REMOVED lines=27> */
.L_x_8:
        /* <DEDUP_REMOVED lines=11> */
[----:B0-----:R-:W-:Y:S01]  /*08c0*/  @P0 IMAD.WIDE R8, R13, 0x4, R8 ;  /* 0x000000040d080825 */ /* 0x001fe200078e0208 */
[----:B------:R-:W-:-:S03]  /*08d0*/  @!P1 IADD3 R13, PT, PT, R20, R17, RZ ;  /* 0x00000011140d9210 */ /* 0x000fc60007ffe0ff */
[----:B------:R-:W-:Y:S01]  /*08e0*/  @!P1 IMAD R17, R17, R15, R18 ;  /* 0x0000000f11119224 */ /* 0x000fe200078e0212 */
[----:B------:R-:W4:Y:S01]  /*08f0*/  @P0 LDG.E R12, desc[UR6][R8.64] ;  /* 0x00000006080c0981 */ /* 0x000f22000c1e1900 */
[----:B-1----:R-:W-:-:S04]  /*0900*/  @P0 IMAD.WIDE R6, R11, 0x4, R6 ;  /* 0x000000040b060825 */ /* 0x002fc800078e0206 */
[----:B------:R-:W-:Y:S01]  /*0910*/  @P0 IMAD.WIDE R10, R15, 0x4, R8 ;  /* 0x000000040f0a0825 */ /* 0x000fe200078e0208 */
[----:B------:R-:W5:Y:S04]  /*0920*/  @P0 LDG.E R19, desc[UR6][R6.64+0x4] ;  /* 0x0000040606130981 */ /* 0x000f68000c1e1900 */
[----:B------:R-:W4:Y:S01]  /*0930*/  @P0 LDG.E R15, desc[UR6][R6.64] ;  /* 0x00000006060f0981 */ /* 0x000f22000c1e1900 */
        /* <DEDUP_REMOVED lines=8> */
.L_x_5:
[----:B------:R-:W0:Y:S02]  /*09c0*/  LDC.64 R2, c[0x0][0x390] ;  /* 0x0000e400ff027b82 */ /* 0x000e240000000a00 */
[----:B0-----:R-:W-:-:S05]  /*09d0*/  IMAD.WIDE R2, R0, 0x4, R2 ;  /* 0x0000000400027825 */ /* 0x001fca00078e0202 */
[----:B------:R-:W-:Y:S01]  /*09e0*/  STG.E desc[UR6][R2.64], R26 ;  /* 0x0000001a02007986 */ /* 0x000fe2000c101906 */
[----:B------:R-:W-:Y:S05]  /*09f0*/  EXIT ;  /* 0x000000000000794d */ /* 0x000fea0003800000 */
.L_x_9:
        /* <DEDUP_REMOVED lines=16> */
.L_x_39:


//--------------------- .text._Z16maxPoolingKernelPfS_iiii --------------------------
	.section	.text._Z16maxPoolingKernelPfS_iiii,"ax",@progbits
	.align	128
        .global         _Z16maxPoolingKernelPfS_iiii
        .type           _Z16maxPoolingKernelPfS_iiii,@function
        .size           _Z16maxPoolingKernelPfS_iiii,(.L_x_40 - _Z16maxPoolingKernelPfS_iiii)
        .other          _Z16maxPoolingKernelPfS_iiii,@"STO_CUDA_ENTRY STV_DEFAULT"
_Z16maxPoolingKernelPfS_iiii:
.text._Z16maxPoolingKernelPfS_iiii:
[----:B------:R-:W-:Y:S08]  /*0000*/  LDC R1, c[0x0][0x37c] ;  /* 0x0000df00ff017b82 */ /* 0x000ff00000000800 */
[----:B------:R-:W0:Y:S01]  /*0010*/  LDC.64 R2, c[0x0][0x398] ;  /* 0x0000e600ff027b82 */ /* 0x000e220000000a00 */
[----:B------:R-:W1:Y:S01]  /*0020*/  LDCU UR4, c[0x0][0x390] ;  /* 0x00007200ff0477ac */ /* 0x000e620008000800 */
[----:B------:R-:W2:Y:S06]  /*0030*/  S2R R12, SR_TID.X ;  /* 0x00000000000c7919 */ /* 0x000eac0000002100 */
[----:B------:R-:W3:Y:S08]  /*0040*/  LDC R7, c[0x0][0x394] ;  /* 0x0000e500ff077b82 */ /* 0x000ef00000000800 */
[----:B------:R-:W2:Y:S01]  /*0050*/  S2UR UR5, SR_CTAID.X ;  /* 0x00000000000579c3 */ /* 0x000ea20000002500 */
[----:B0-----:R-:W-:-:S02]  /*0060*/  IABS R13, R3 ;  /* 0x00000003000d7213 */ /* 0x001fc40000000000 */
[----:B-1----:R-:W-:-:S05]  /*0070*/  IADD3 R0, PT, PT, -R2, UR4, RZ ;  /* 0x0000000402007c10 */ /* 0x002fca000fffe1ff */
[----:B------:R-:W0:Y:S01]  /*0080*/  S2UR UR4, SR_CTAID.Y ;  /* 0x00000000000479c3 */ /* 0x000e220000002600 */
[----:B------:R-:W1:Y:S01]  /*0090*/  I2F.RP R6, R13 ;  /* 0x0000000d00067306 */ /* 0x000e620000209400 */
[----:B---3--:R-:W-:-:S07]  /*00a0*/  IMAD.IADD R8, R7, 0x1, -R2 ;  /* 0x0000000107087824 */ /* 0x008fce00078e0a02 */
[----:B-1----:R-:W1:Y:S02]  /*00b0*/  MUFU.RCP R6, R6 ;  /* 0x0000000600067308 */ /* 0x002e640000001000 */
[----:B-1----:R-:W-:Y:S01]  /*00c0*/  VIADD R4, R6, 0xffffffe ;  /* 0x0ffffffe06047836 */ /* 0x002fe20000000000 */
[----:B------:R-:W-:Y:S02]  /*00d0*/  IABS R6, R0 ;  /* 0x0000000000067213 */ /* 0x000fe40000000000 */
[----:B------:R-:W-:-:S03]  /*00e0*/  LOP3.LUT R0, R0, R3, RZ, 0x3c, !PT ;  /* 0x0000000300007212 */ /* 0x000fc600078e3cff */
[----:B------:R1:W3:Y:S02]  /*00f0*/  F2I.FTZ.U32.TRUNC.NTZ R5, R4 ;  /* 0x0000000400057305 */ /* 0x0002e4000021f000 */
[----:B-1----:R-:W-:Y:S02]  /*0100*/  IMAD.MOV.U32 R4, RZ, RZ, RZ ;  /* 0x000000ffff047224 */ /* 0x002fe400078e00ff */
[----:B---3--:R-:W-:-:S04]  /*0110*/  IMAD.MOV R10, RZ, RZ, -R5 ;  /* 0x000000ffff0a7224 */ /* 0x008fc800078e0a05 */
[----:B------:R-:W-:Y:S01]  /*0120*/  IMAD R7, R10, R13, RZ ;  /* 0x0000000d0a077224 */ /* 0x000fe200078e02ff */
[----:B------:R-:W-:Y:S02]  /*0130*/  IABS R10, R8 ;  /* 0x00000008000a7213 */ /* 0x000fe40000000000 */
[----:B------:R-:W-:Y:S01]  /*0140*/  LOP3.LUT R8, R8, R3, RZ, 0x3c, !PT ;  /* 0x0000000308087212 */ /* 0x000fe200078e3cff */
[----:B------:R-:W-:-:S03]  /*0150*/  IMAD.HI.U32 R5, R5, R7, R4 ;  /* 0x0000000705057227 */ /* 0x000fc600078e0004 */
[----:B------:R-:W-:Y:S01]  /*0160*/  ISETP.GE.AND P1, PT, R8, RZ, PT ;  /* 0x000000ff0800720c */ /* 0x000fe20003f26270 */
[----:B------:R-:W-:Y:S02]  /*0170*/  IMAD.MOV.U32 R4, RZ, RZ, R6 ;  /* 0x000000ffff047224 */ /* 0x000fe400078e0006 */
[----:B------:R-:W-:-:S04]  /*0180*/  IMAD.HI.U32 R6, R5, R10, RZ ;  /* 0x0000000a05067227 */ /* 0x000fc800078e00ff */
[----:B------:R-:W-:-:S04]  /*0190*/  IMAD.HI.U32 R5, R5, R4, RZ ;  /* 0x0000000405057227 */ /* 0x000fc800078e00ff */
[----:B------:R-:W-:Y:S02]  /*01a0*/  IMAD.MOV R7, RZ, RZ, -R6 ;  /* 0x000000ffff077224 */ /* 0x000fe400078e0a06 */
[----:B------:R-:W-:Y:S02]  /*01b0*/  IMAD.MOV R9, RZ, RZ, -R5 ;  /* 0x000000ffff097224 */ /* 0x000fe400078e0a05 */
[C---:B------:R-:W-:Y:S02]  /*01c0*/  IMAD R7, R13.reuse, R7, R10 ;  /* 0x000000070d077224 */ /* 0x040fe400078e020a */
[C---:B------:R-:W-:Y:S01]  /*01d0*/  IMAD R4, R13.reuse, R9, R4 ;  /* 0x000000090d047224 */ /* 0x040fe200078e0204 */
[----:B------:R-:W0:Y:S01]  /*01e0*/  S2R R10, SR_TID.Y ;  /* 0x00000000000a7919 */ /* 0x000e220000002200 */
[----:B------:R-:W0:Y:S01]  /*01f0*/  LDC R9, c[0x0][0x364] ;  /* 0x0000d900ff097b82 */ /* 0x000e220000000800 */
[C---:B------:R-:W-:Y:S02]  /*0200*/  ISETP.GT.U32.AND P0, PT, R13.reuse, R7, PT ;  /* 0x000000070d00720c */ /* 0x040fe40003f04070 */
[----:B------:R-:W-:-:S05]  /*0210*/  ISETP.GT.U32.AND P2, PT, R13, R4, PT ;  /* 0x000000040d00720c */ /* 0x000fca0003f44070 */
[----:B------:R-:W2:Y:S06]  /*0220*/  LDC R11, c[0x0][0x360] ;  /* 0x0000d800ff0b7b82 */ /* 0x000eac0000000800 */
[--C-:B------:R-:W-:Y:S02]  /*0230*/  @!P0 IMAD.IADD R7, R7, 0x1, -R13.reuse ;  /* 0x0000000107078824 */ /* 0x100fe400078e0a0d */
[----:B------:R-:W-:Y:S02]  /*0240*/  @!P2 IMAD.IADD R4, R4, 0x1, -R13 ;  /* 0x000000010404a824 */ /* 0x000fe400078e0a0d */
[----:B------:R-:W-:Y:S01]  /*0250*/  @!P0 VIADD R6, R6, 0x1 ;  /* 0x0000000106068836 */ /* 0x000fe20000000000 */
[-C--:B------:R-:W-:Y:S01]  /*0260*/  ISETP.GE.U32.AND P3, PT, R7, R13.reuse, PT ;  /* 0x0000000d0700720c */ /* 0x080fe20003f66070 */
[----:B------:R-:W-:Y:S01]  /*0270*/  @!P2 VIADD R5, R5, 0x1 ;  /* 0x000000010505a836 */ /* 0x000fe20000000000 */
[----:B------:R-:W-:-:S02]  /*0280*/  ISETP.GE.U32.AND P4, PT, R4, R13, PT ;  /* 0x0000000d0400720c */ /* 0x000fc40003f86070 */
[----:B------:R-:W-:Y:S02]  /*0290*/  ISETP.GE.AND P0, PT, R0, RZ, PT ;  /* 0x000000ff0000720c */ /* 0x000fe40003f06270 */
[----:B------:R-:W-:Y:S02]  /*02a0*/  ISETP.NE.AND P2, PT, R3, RZ, PT ;  /* 0x000000ff0300720c */ /* 0x000fe40003f45270 */
[----:B------:R-:W-:-:S05]  /*02b0*/  LOP3.LUT R7, RZ, R3, RZ, 0x33, !PT ;  /* 0x00000003ff077212 */ /* 0x000fca00078e33ff */
[----:B------:R-:W-:Y:S02]  /*02c0*/  @P3 VIADD R6, R6, 0x1 ;  /* 0x0000000106063836 */ /* 0x000fe40000000000 */
[----:B------:R-:W-:Y:S01]  /*02d0*/  @P4 IADD3 R5, PT, PT, R5, 0x1, RZ ;  /* 0x0000000105054810 */ /* 0x000fe20007ffe0ff */
[----:B--2---:R-:W-:Y:S02]  /*02e0*/  IMAD R0, R11, UR5, R12 ;  /* 0x000000050b007c24 */ /* 0x004fe4000f8e020c */
[----:B------:R-:W-:Y:S02]  /*02f0*/  IMAD.MOV.U32 R4, RZ, RZ, R6 ;  /* 0x000000ffff047224 */ /* 0x000fe400078e0006 */
[----:B------:R-:W-:Y:S02]  /*0300*/  IMAD.MOV.U32 R6, RZ, RZ, R5 ;  /* 0x000000ffff067224 */ /* 0x000fe400078e0005 */
[----:B------:R-:W-:Y:S02]  /*0310*/  @!P1 IMAD.MOV R4, RZ, RZ, -R4 ;  /* 0x000000ffff049224 */ /* 0x000fe400078e0a04 */
[----:B------:R-:W-:-:S03]  /*0320*/  @!P0 IMAD.MOV R6, RZ, RZ, -R6 ;  /* 0x000000ffff068224 */ /* 0x000fc600078e0a06 */
[----:B------:R-:W-:Y:S01]  /*0330*/  SEL R5, R7, R4, !P2 ;  /* 0x0000000407057207 */ /* 0x000fe20005000000 */
[----:B0-----:R-:W-:Y:S01]  /*0340*/  IMAD R4, R9, UR4, R10 ;  /* 0x0000000409047c24 */ /* 0x001fe2000f8e020a */
[----:B------:R-:W-:Y:S02]  /*0350*/  SEL R7, R7, R6, !P2 ;  /* 0x0000000607077207 */ /* 0x000fe40005000000 */
[----:B------:R-:W-:-:S04]  /*0360*/  ISETP.GT.AND P0, PT, R0, R5, PT ;  /* 0x000000050000720c */ /* 0x000fc80003f04270 */
[----:B------:R-:W-:-:S13]  /*0370*/  ISETP.GT.OR P0, PT, R4, R7, P0 ;  /* 0x000000070400720c */ /* 0x000fda0000704670 */
[----:B------:R-:W-:Y:S05]  /*0380*/  @P0 EXIT ;  /* 0x000000000000094d */ /* 0x000fea0003800000 */
[----:B------:R-:W-:Y:S01]  /*0390*/  ISETP.GE.AND P0, PT, R2, 0x1, PT ;  /* 0x000000010200780c */ /* 0x000fe20003f06270 */
[----:B------:R-:W0:Y:S01]  /*03a0*/  LDCU.64 UR8, c[0x0][0x358] ;  /* 0x00006b00ff0877ac */ /* 0x000e220008000a00 */
[----:B------:R-:W-:-:S11]  /*03b0*/  IMAD.MOV.U32 R11, RZ, RZ, -0x800000 ;  /* 0xff800000ff0b7424 */ /* 0x000fd600078e00ff */
[----:B------:R-:W-:Y:S05]  /*03c0*/  @!P0 BRA `(.L_x_10) ;  /* 0x0000000400a48947 */ /* 0x000fea0003800000 */
[----:B------:R-:W1:Y:S01]  /*03d0*/  LDCU.64 UR6, c[0x0][0x380] ;  /* 0x00007000ff0677ac */ /* 0x000e620008000a00 */
[C---:B------:R-:W-:Y:S01]  /*03e0*/  LOP3.LUT R25, R2.reuse, 0xf, RZ, 0xc0, !PT ;  /* 0x0000000f02197812 */ /* 0x040fe200078ec0ff */
[----:B------:R-:W-:Y:S01]  /*03f0*/  IMAD.MOV.U32 R11, RZ, RZ, -0x800000 ;  /* 0xff800000ff0b7424 */ /* 0x000fe200078e00ff */
[C---:B------:R-:W-:Y:S01]  /*0400*/  LOP3.LUT R26, R2.reuse, 0x7, RZ, 0xc0, !PT ;  /* 0x00000007021a7812 */ /* 0x040fe200078ec0ff */
[----:B------:R-:W-:Y:S01]  /*0410*/  UMOV UR4, URZ ;  /* 0x000000ff00047c82 */ /* 0x000fe20008000000 */
[----:B------:R-:W-:Y:S01]  /*0420*/  LOP3.LUT R9, R2, 0x3, RZ, 0xc0, !PT ;  /* 0x0000000302097812 */ /* 0x000fe200078ec0ff */
[----:B------:R-:W-:Y:S02]  /*0430*/  VIADD R6, R25, 0xffffffff ;  /* 0xffffffff19067836 */ /* 0x000fe40000000000 */
[----:B------:R-:W-:-:S03]  /*0440*/  VIADD R7, R26, 0xffffffff ;  /* 0xffffffff1a077836 */ /* 0x000fc60000000000 */
[----:B------:R-:W-:Y:S02]  /*0450*/  ISETP.GE.U32.AND P0, PT, R6, 0x7, PT ;  /* 0x000000070600780c */ /* 0x000fe40003f06070 */
[----:B------:R-:W-:Y:S02]  /*0460*/  LOP3.LUT R6, R2, 0x7ffffff0, RZ, 0xc0, !PT ;  /* 0x7ffffff002067812 */ /* 0x000fe400078ec0ff */
[----:B------:R-:W-:Y:S01]  /*0470*/  ISETP.GE.U32.AND P1, PT, R7, 0x3, PT ;  /* 0x000000030700780c */ /* 0x000fe20003f26070 */
[----:B------:R-:W-:Y:S01]  /*0480*/  IMAD R7, R0, R3, RZ ;  /* 0x0000000300077224 */ /* 0x000fe200078e02ff */
[----:B------:R-:W-:Y:S01]  /*0490*/  IADD3 R8, PT, PT, -R6, RZ, RZ ;  /* 0x000000ff06087210 */ /* 0x000fe20007ffe1ff */
[----:B-1----:R-:W-:-:S04]  /*04a0*/  UIADD3 UR5, UP0, UPT, UR6, 0x20, URZ ;  /* 0x0000002006057890 */ /* 0x002fc8000ff1e0ff */
[----:B------:R-:W-:-:S12]  /*04b0*/  UIADD3.X UR6, UPT, UPT, URZ, UR7, URZ, UP0, !UPT ;  /* 0x00000007ff067290 */ /* 0x000fd800087fe4ff */
.L_x_16:
[----:B------:R-:W1:Y:S01]  /*04c0*/  LDC.64 R2, c[0x0][0x398] ;  /* 0x0000e600ff027b82 */ /* 0x000e620000000a00 */
[----:B------:R-:W2:Y:S01]  /*04d0*/  LDCU UR7, c[0x0][0x394] ;  /* 0x00007280ff0777ac */ /* 0x000ea20008000800 */
[----:B------:R-:W-:Y:S01]  /*04e0*/  IMAD.MOV.U32 R13, RZ, RZ, RZ ;  /* 0x000000ffff0d7224 */ /* 0x000fe200078e00ff */
[----:B-1----:R-:W-:Y:S01]  /*04f0*/  ISETP.GE.U32.AND P3, PT, R2, 0x10, PT ;  /* 0x000000100200780c */ /* 0x002fe20003f66070 */
[----:B------:R-:W-:Y:S01]  /*0500*/  IMAD R10, R4, R3, UR4 ;  /* 0x00000004040a7e24 */ /* 0x000fe2000f8e0203 */
[----:B------:R-:W-:-:S03]  /*0510*/  UIADD3 UR4, UPT, UPT, UR4, 0x1, URZ ;  /* 0x0000000104047890 */ /* 0x000fc6000fffe0ff */
[----:B--2---:R-:W-:-:S03]  /*0520*/  IMAD R10, R10, UR7, R7 ;  /* 0x000000070a0a7c24 */ /* 0x004fc6000f8e0207 */
[----:B------:R-:W-:-:S05]  /*0530*/  ISETP.NE.AND P2, PT, R2, UR4, PT ;  /* 0x0000000402007c0c */ /* 0x000fca000bf45270 */
[----:B------:R-:W-:Y:S08]  /*0540*/  @!P3 BRA `(.L_x_11) ;  /* 0x000000000088b947 */ /* 0x000ff00003800000 */
[----:B------:R-:W-:Y:S02]  /*0550*/  IMAD.MOV.U32 R13, RZ, RZ, R10 ;  /* 0x000000ffff0d7224 */ /* 0x000fe400078e000a */
[----:B------:R-:W-:-:S07]  /*0560*/  IMAD.MOV.U32 R12, RZ, RZ, R8 ;  /* 0x000000ffff0c7224 */ /* 0x000fce00078e0008 */
.L_x_12:
[----:B------:R-:W-:Y:S02]  /*0570*/  IMAD.U32 R2, RZ, RZ, UR5 ;  /* 0x00000005ff027e24 */ /* 0x000fe4000f8e00ff */
[----:B------:R-:W-:Y:S02]  /*0580*/  IMAD.U32 R3, RZ, RZ, UR6 ;  /* 0x00000006ff037e24 */ /* 0x000fe4000f8e00ff */
[----:B------:R-:W-:-:S05]  /*0590*/  IMAD.WIDE R2, R13, 0x4, R2 ;  /* 0x000000040d027825 */ /* 0x000fca00078e0202 */
[----:B0-----:R-:W2:Y:S04]  /*05a0*/  LDG.E R20, desc[UR8][R2.64+-0x20] ;  /* 0xffffe00802147981 */ /* 0x001ea8000c1e1900 */
[----:B------:R-:W2:Y:S04]  /*05b0*/  LDG.E R21, desc[UR8][R2.64+-0x1c] ;  /* 0xffffe40802157981 */ /* 0x000ea8000c1e1900 */
[----:B------:R-:W3:Y:S04]  /*05c0*/  LDG.E R22, desc[UR8][R2.64+-0x18] ;  /* 0xffffe80802167981 */ /* 0x000ee8000c1e1900 */
[----:B------:R-:W3:Y:S04]  /*05d0*/  LDG.E R23, desc[UR8][R2.64+-0x14] ;  /* 0xffffec0802177981 */ /* 0x000ee8000c1e1900 */
[----:B------:R-:W4:Y:S04]  /*05e0*/  LDG.E R15, desc[UR8][R2.64+-0x10] ;  /* 0xfffff008020f7981 */ /* 0x000f28000c1e1900 */
[----:B------:R-:W4:Y:S04]  /*05f0*/  LDG.E R14, desc[UR8][R2.64+-0xc] ;  /* 0xfffff408020e7981 */ /* 0x000f28000c1e1900 */
[----:B------:R-:W5:Y:S04]  /*0600*/  LDG.E R16, desc[UR8][R2.64+-0x8] ;  /* 0xfffff80802107981 */ /* 0x000f68000c1e1900 */
[----:B------:R-:W5:Y:S04]  /*0610*/  LDG.E R19, desc[UR8][R2.64+-0x4] ;  /* 0xfffffc0802137981 */ /* 0x000f68000c1e1900 */
[----:B------:R-:W5:Y:S04]  /*0620*/  LDG.E R18, desc[UR8][R2.64] ;  /* 0x0000000802127981 */ /* 0x000f68000c1e1900 */
[----:B------:R-:W5:Y:S04]  /*0630*/  LDG.E R17, desc[UR8][R2.64+0x4] ;  /* 0x0000040802117981 */ /* 0x000f68000c1e1900 */
[----:B------:R-:W5:Y:S01]  /*0640*/  LDG.E R24, desc[UR8][R2.64+0x1c] ;  /* 0x00001c0802187981 */ /* 0x000f62000c1e1900 */
[----:B--2---:R-:W-:-:S03]  /*0650*/  FMNMX3 R21, R11, R20, R21, !PT ;  /* 0x000000140b157276 */ /* 0x004fc60007800015 */
[----:B------:R-:W2:Y:S04]  /*0660*/  LDG.E R20, desc[UR8][R2.64+0x8] ;  /* 0x0000080802147981 */ /* 0x000ea8000c1e1900 */
[----:B------:R-:W2:Y:S01]  /*0670*/  LDG.E R11, desc[UR8][R2.64+0xc] ;  /* 0x00000c08020b7981 */ /* 0x000ea2000c1e1900 */
[----:B---3--:R-:W-:-:S03]  /*0680*/  FMNMX3 R27, R21, R22, R23, !PT ;  /* 0x00000016151b7276 */ /* 0x008fc60007800017 */
[----:B------:R-:W3:Y:S04]  /*0690*/  LDG.E R23, desc[UR8][R2.64+0x10] ;  /* 0x0000100802177981 */ /* 0x000ee8000c1e1900 */
[----:B------:R-:W3:Y:S04]  /*06a0*/  LDG.E R22, desc[UR8][R2.64+0x14] ;  /* 0x0000140802167981 */ /* 0x000ee8000c1e1900 */
[----:B------:R-:W3:Y:S01]  /*06b0*/  LDG.E R21, desc[UR8][R2.64+0x18] ;  /* 0x0000180802157981 */ /* 0x000ee2000c1e1900 */
[----:B----4-:R-:W-:Y:S01]  /*06c0*/  FMNMX3 R14, R27, R15, R14, !PT ;  /* 0x0000000f1b0e7276 */ /* 0x010fe2000780000e */
[----:B------:R-:W-:-:S03]  /*06d0*/  VIADD R12, R12, 0x10 ;  /* 0x000000100c0c7836 */ /* 0x000fc60000000000 */
[----:B-----5:R-:W-:Y:S02]  /*06e0*/  FMNMX3 R14, R14, R16, R19, !PT ;  /* 0x000000100e0e7276 */ /* 0x020fe40007800013 */
[----:B------:R-:W-:Y:S02]  /*06f0*/  ISETP.NE.AND P3, PT, R12, RZ, PT ;  /* 0x000000ff0c00720c */ /* 0x000fe40003f65270 */
[----:B------:R-:W-:Y:S01]  /*0700*/  FMNMX3 R14, R14, R18, R17, !PT ;  /* 0x000000120e0e7276 */ /* 0x000fe20007800011 */
[----:B------:R-:W-:-:S03]  /*0710*/  VIADD R13, R13, 0x10 ;  /* 0x000000100d0d7836 */ /* 0x000fc60000000000 */
[----:B--2---:R-:W-:-:S04]  /*0720*/  FMNMX3 R11, R14, R20, R11, !PT ;  /* 0x000000140e0b7276 */ /* 0x004fc8000780000b */
[----:B---3--:R-:W-:-:S04]  /*0730*/  FMNMX3 R11, R11, R23, R22, !PT ;  /* 0x000000170b0b7276 */ /* 0x008fc80007800016 */
[----:B------:R-:W-:Y:S01]  /*0740*/  FMNMX3 R11, R11, R21, R24, !PT ;  /* 0x000000150b0b7276 */ /* 0x000fe20007800018 */
[----:B------:R-:W-:Y:S06]  /*0750*/  @P3 BRA `(.L_x_12) ;  /* 0xfffffffc00843947 */ /* 0x000fec000383ffff */
[----:B------:R-:W-:-:S07]  /*0760*/  MOV R13, R6 ;  /* 0x00000006000d7202 */ /* 0x000fce0000000f00 */
.L_x_11:
[----:B------:R-:W-:-:S13]  /*0770*/  ISETP.NE.AND P3, PT, R25, RZ, PT ;  /* 0x000000ff1900720c */ /* 0x000fda0003f65270 */
[----:B------:R-:W-:Y:S05]  /*0780*/  @!P3 BRA `(.L_x_13) ;  /* 0x0000000000b0b947 */ /* 0x000fea0003800000 */
[----:B------:R-:W-:Y:S01]  /*0790*/  ISETP.NE.AND P3, PT, R26, RZ, PT ;  /* 0x000000ff1a00720c */ /* 0x000fe20003f65270 */
[----:B------:R-:W-:-:S12]  /*07a0*/  @!P0 BRA `(.L_x_14) ;  /* 0x0000000000408947 */ /* 0x000fd80003800000 */
[----:B------:R-:W1:Y:S01]  /*07b0*/  LDC.64 R2, c[0x0][0x380] ;  /* 0x0000e000ff027b82 */ /* 0x000e620000000a00 */
[----:B------:R-:W-:-:S04]  /*07c0*/  IMAD.IADD R15, R10, 0x1, R13 ;  /* 0x000000010a0f7824 */ /* 0x000fc800078e020d */
[----:B-1----:R-:W-:-:S05]  /*07d0*/  IMAD.WIDE R2, R15, 0x4, R2 ;  /* 0x000000040f027825 */ /* 0x002fca00078e0202 */
[----:B0-----:R-:W2:Y:S04]  /*07e0*/  LDG.E R12, desc[UR8][R2.64] ;  /* 0x00000008020c7981 */ /* 0x001ea8000c1e1900 */
[----:B------:R-:W2:Y:S04]  /*07f0*/  LDG.E R14, desc[UR8][R2.64+0x4] ;  /* 0x00000408020e7981 */ /* 0x000ea8000c1e1900 */
[----:B------:R-:W3:Y:S04]  /*0800*/  LDG.E R15, desc[UR8][R2.64+0x8] ;  /* 0x00000808020f7981 */ /* 0x000ee8000c1e1900 */
[----:B------:R-:W3:Y:S04]  /*0810*/  LDG.E R16, desc[UR8][R2.64+0xc] ;  /* 0x00000c0802107981 */ /* 0x000ee8000c1e1900 */
[----:B------:R-:W4:Y:S04]  /*0820*/  LDG.E R17, desc[UR8][R2.64+0x10] ;  /* 0x0000100802117981 */ /* 0x000f28000c1e1900 */
[----:B------:R-:W4:Y:S04]  /*0830*/  LDG.E R18, desc[UR8][R2.64+0x14] ;  /* 0x0000140802127981 */ /* 0x000f28000c1e1900 */
[----:B------:R-:W5:Y:S04]  /*0840*/  LDG.E R19, desc[UR8][R2.64+0x18] ;  /* 0x0000180802137981 */ /* 0x000f68000c1e1900 */
[----:B------:R-:W5:Y:S01]  /*0850*/  LDG.E R20, desc[UR8][R2.64+0x1c] ;  /* 0x00001c0802147981 */ /* 0x000f62000c1e1900 */
[----:B------:R-:W-:Y:S01]  /*0860*/  VIADD R13, R13, 0x8 ;  /* 0x000000080d0d7836 */ /* 0x000fe20000000000 */
[----:B--2---:R-:W-:-:S04]  /*0870*/  FMNMX3 R12, R11, R12, R14, !PT ;  /* 0x0000000c0b0c7276 */ /* 0x004fc8000780000e */
[----:B---3--:R-:W-:-:S04]  /*0880*/  FMNMX3 R12, R12, R15, R16, !PT ;  /* 0x0000000f0c0c7276 */ /* 0x008fc80007800010 */
[----:B----4-:R-:W-:-:S04]  /*0890*/  FMNMX3 R12, R12, R17, R18, !PT ;  /* 0x000000110c0c7276 */ /* 0x010fc80007800012 */
[----:B-----5:R-:W-:-:S07]  /*08a0*/  FMNMX3 R11, R12, R19, R20, !PT ;  /* 0x000000130c0b7276 */ /* 0x020fce0007800014 */
.L_x_14:
        /* <DEDUP_REMOVED lines=9> */
[----:B------:R-:W3:Y:S01]  /*0940*/  LDG.E R15, desc[UR8][R2.64+0xc] ;  /* 0x00000c08020f7981 */ /* 0x000ee2000c1e1900 */
[----:B------:R-:W-:Y:S01]  /*0950*/  VIADD R13, R13, 0x4 ;  /* 0x000000040d0d7836 */ /* 0x000fe20000000000 */
[----:B--2---:R-:W-:-:S04]  /*0960*/  FMNMX3 R11, R11, R12, R14, !PT ;  /* 0x0000000c0b0b7276 */ /* 0x004fc8000780000e */
[----:B---3--:R-:W-:-:S07]  /*0970*/  FMNMX3 R11, R11, R16, R15, !PT ;  /* 0x000000100b0b7276 */ /* 0x008fce000780000f */
.L_x_15:
[----:B------:R-:W-:Y:S05]  /*0980*/  @!P3 BRA `(.L_x_13) ;  /* 0x000000000030b947 */ /* 0x000fea0003800000 */
[----:B------:R-:W1:Y:S01]  /*0990*/  LDC.64 R2, c[0x0][0x380] ;  /* 0x0000e000ff027b82 */ /* 0x000e620000000a00 */
[----:B------:R-:W-:-:S04]  /*09a0*/  IMAD.IADD R13, R10, 0x1, R13 ;  /* 0x000000010a0d7824 */ /* 0x000fc800078e020d */
[----:B-1----:R-:W-:-:S05]  /*09b0*/  IMAD.WIDE R2, R13, 0x4, R2 ;  /* 0x000000040d027825 */ /* 0x002fca00078e0202 */
[----:B0-----:R-:W2:Y:S01]  /*09c0*/  LDG.E R10, desc[UR8][R2.64] ;  /* 0x00000008020a7981 */ /* 0x001ea2000c1e1900 */
[----:B------:R-:W-:Y:S02]  /*09d0*/  ISETP.NE.AND P3, PT, R9, 0x1, PT ;  /* 0x000000010900780c */ /* 0x000fe40003f65270 */
[----:B--2---:R-:W-:-:S11]  /*09e0*/  FMNMX R11, R11, R10, !PT ;  /* 0x0000000a0b0b7209 */ /* 0x004fd60007800000 */
[----:B------:R-:W-:Y:S05]  /*09f0*/  @!P3 BRA `(.L_x_13) ;  /* 0x000000000014b947 */ /* 0x000fea0003800000 */
[----:B------:R-:W-:Y:S01]  /*0a00*/  ISETP.NE.AND P3, PT, R9, 0x2, PT ;  /* 0x000000020900780c */ /* 0x000fe20003f65270 */
[----:B------:R-:W2:-:S12]  /*0a10*/  LDG.E R10, desc[UR8][R2.64+0x4] ;  /* 0x00000408020a7981 */ /* 0x000e98000c1e1900 */
[----:B------:R-:W3:Y:S01]  /*0a20*/  @P3 LDG.E R12, desc[UR8][R2.64+0x8] ;  /* 0x00000808020c3981 */ /* 0x000ee2000c1e1900 */
[----:B--2---:R-:W-:-:S04]  /*0a30*/  FMNMX R11, R11, R10, !PT ;  /* 0x0000000a0b0b7209 */ /* 0x004fc80007800000 */
[----:B---3--:R-:W-:-:S07]  /*0a40*/  @P3 FMNMX R11, R11, R12, !PT ;  /* 0x0000000c0b0b3209 */ /* 0x008fce0007800000 */
.L_x_13:
[----:B------:R-:W-:Y:S05]  /*0a50*/  @P2 BRA `(.L_x_16) ;  /* 0xfffffff800982947 */ /* 0x000fea000383ffff */
.L_x_10:
[----:B------:R-:W1:Y:S01]  /*0a60*/  LDC.64 R2, c[0x0][0x388] ;  /* 0x0000e200ff027b82 */ /* 0x000e620000000a00 */
[----:B------:R-:W-:-:S04]  /*0a70*/  IMAD R5, R5, R4, R4 ;  /* 0x0000000405057224 */ /* 0x000fc800078e0204 */
[----:B------:R-:W-:-:S04]  /*0a80*/  IMAD.IADD R5, R0, 0x1, R5 ;  /* 0x0000000100057824 */ /* 0x000fc800078e0205 */
[----:B-1----:R-:W-:-:S05]  /*0a90*/  IMAD.WIDE R2, R5, 0x4, R2 ;  /* 0x0000000405027825 */ /* 0x002fca00078e0202 */
[----:B0-----:R-:W-:Y:S01]  /*0aa0*/  STG.E desc[UR8][R2.64], R11 ;  /* 0x0000000b02007986 */ /* 0x001fe2000c101908 */
[----:B------:R-:W-:Y:S05]  /*0ab0*/  EXIT ;  /* 0x000000000000794d */ /* 0x000fea0003800000 */
.L_x_17:
        /* <DEDUP_REMOVED lines=12> */
.L_x_40:


//--------------------- .text._Z12compute_dLdXIfEvPT_S1_S1_iiii --------------------------
	.section	.text._Z12compute_dLdXIfEvPT_S1_S1_iiii,"ax",@progbits
	.align	128
        .global         _Z12compute_dLdXIfEvPT_S1_S1_iiii
        .type           _Z12compute_dLdXIfEvPT_S1_S1_iiii,@function
        .size           _Z12compute_dLdXIfEvPT_S1_S1_iiii,(.L_x_41 - _Z12compute_dLdXIfEvPT_S1_S1_iiii)
        .other          _Z12compute_dLdXIfEvPT_S1_S1_iiii,@"STO_CUDA_ENTRY STV_DEFAULT"
_Z12compute_dLdXIfEvPT_S1_S1_iiii:
.text._Z12compute_dLdXIfEvPT_S1_S1_iiii:
[----:B------:R-:W-:Y:S01]  /*0000*/  LDC R1, c[0x0][0x37c] ;  /* 0x0000df00ff017b82 */ /* 0x000fe20000000800 */
[----:B------:R-:W0:Y:S07]  /*0010*/  S2R R3, SR_TID.X ;  /* 0x0000000000037919 */ /* 0x000e2e0000002100 */
[----:B------:R-:W1:Y:S01]  /*0020*/  LDC R7, c[0x0][0x364] ;  /* 0x0000d900ff077b82 */ /* 0x000e620000000800 */
[----:B------:R-:W2:Y:S01]  /*0030*/  LDCU.64 UR4, c[0x0][0x398] ;  /* 0x00007300ff0477ac */ /* 0x000ea20008000a00 */
[----:B------:R-:W1:Y:S01]  /*0040*/  S2R R2, SR_TID.Y ;  /* 0x0000000000027919 */ /* 0x000e620000002200 */
[----:B------:R-:W3:Y:S05]  /*0050*/  LDCU UR11, c[0x0][0x3a4] ;  /* 0x00007480ff0b77ac */ /* 0x000eea0008000800 */
[----:B------:R-:W0:Y:S08]  /*0060*/  S2UR UR7, SR_CTAID.X ;  /* 0x00000000000779c3 */ /* 0x000e300000002500 */
[----:B------:R-:W0:Y:S01]  /*0070*/  LDC R0, c[0x0][0x360] ;  /* 0x0000d800ff007b82 */ /* 0x000e220000000800 */
[----:B--2---:R-:W-:-:S07]  /*0080*/  UIMAD UR4, UR5, UR4, URZ ;  /* 0x00000004050472a4 */ /* 0x004fce000f8e02ff */
[----:B------:R-:W1:Y:S01]  /*0090*/  S2UR UR6, SR_CTAID.Y ;  /* 0x00000000000679c3 */ /* 0x000e620000002600 */
[----:B0-----:R-:W-:-:S05]  /*00a0*/  IMAD R0, R0, UR7, R3 ;  /* 0x0000000700007c24 */ /* 0x001fca000f8e0203 */
[----:B---3--:R-:W-:Y:S01]  /*00b0*/  ISETP.GE.AND P0, PT, R0, UR11, PT ;  /* 0x0000000b00007c0c */ /* 0x008fe2000bf06270 */
[----:B-1----:R-:W-:-:S05]  /*00c0*/  IMAD R7, R7, UR6, R2 ;  /* 0x0000000607077c24 */ /* 0x002fca000f8e0202 */
[----:B------:R-:W-:-:S13]  /*00d0*/  ISETP.GE.OR P0, PT, R7, UR4, P0 ;  /* 0x0000000407007c0c */ /* 0x000fda0008706670 */
[----:B------:R-:W-:Y:S05]  /*00e0*/  @P0 EXIT ;  /* 0x000000000000094d */ /* 0x000fea0003800000 */
[----:B------:R-:W0:Y:S01]  /*00f0*/  LDCU UR7, c[0x0][0x3a0] ;  /* 0x00007400ff0777ac */ /* 0x000e220008000800 */
[----:B------:R-:W-:Y:S01]  /*0100*/  HFMA2 R14, -RZ, RZ, 0, 0 ;  /* 0x00000000ff0e7431 */ /* 0x000fe200000001ff */
[----:B------:R-:W1:Y:S01]  /*0110*/  LDCU.64 UR12, c[0x0][0x358] ;  /* 0x00006b00ff0c77ac */ /* 0x000e620008000a00 */
[----:B0-----:R-:W-:-:S09]  /*0120*/  UISETP.GE.AND UP0, UPT, UR7, 0x1, UPT ;  /* 0x000000010700788c */ /* 0x001fd2000bf06270 */
[----:B-1----:R-:W-:Y:S05]  /*0130*/  BRA.U !UP0, `(.L_x_18) ;  /* 0x00000009089c7547 */ /* 0x002fea000b800000 */
[----:B------:R-:W-:Y:S02]  /*0140*/  UISETP.GE.U32.AND UP1, UPT, UR7, 0x10, UPT ;  /* 0x000000100700788c */ /* 0x000fe4000bf26070 */
[----:B------:R-:W-:Y:S01]  /*0150*/  IMAD R8, R7, UR7, RZ ;  /* 0x0000000707087c24 */ /* 0x000fe2000f8e02ff */
[----:B------:R-:W-:Y:S02]  /*0160*/  ULOP3.LUT UR10, UR7, 0xf, URZ, 0xc0, !UPT ;  /* 0x0000000f070a7892 */ /* 0x000fe4000f8ec0ff */
[----:B------:R-:W-:Y:S01]  /*0170*/  IMAD R9, R0, UR7, RZ ;  /* 0x0000000700097c24 */ /* 0x000fe2000f8e02ff */
[----:B------:R-:W-:Y:S01]  /*0180*/  MOV R14, RZ ;  /* 0x000000ff000e7202 */ /* 0x000fe20000000f00 */
[----:B------:R-:W-:Y:S01]  /*0190*/  UMOV UR4, URZ ;  /* 0x000000ff00047c82 */ /* 0x000fe20008000000 */
[----:B------:R-:W-:Y:S01]  /*01a0*/  UISETP.NE.AND UP0, UPT, UR10, URZ, UPT ;  /* 0x000000ff0a00728c */ /* 0x000fe2000bf05270 */
[----:B------:R-:W-:Y:S10]  /*01b0*/  BRA.U !UP1, `(.L_x_19) ;  /* 0x0000000509107547 */ /* 0x000ff4000b800000 */
[----:B------:R-:W0:Y:S01]  /*01c0*/  LDC.64 R2, c[0x0][0x380] ;  /* 0x0000e000ff027b82 */ /* 0x000e220000000a00 */
[----:B------:R-:W1:Y:S01]  /*01d0*/  LDCU.64 UR8, c[0x0][0x388] ;  /* 0x00007100ff0877ac */ /* 0x000e620008000a00 */
[----:B------:R-:W-:Y:S02]  /*01e0*/  MOV R14, RZ ;  /* 0x000000ff000e7202 */ /* 0x000fe40000000f00 */
[----:B------:R-:W-:Y:S01]  /*01f0*/  MOV R6, R9 ;  /* 0x0000000900067202 */ /* 0x000fe20000000f00 */
[----:B------:R-:W-:Y:S02]  /*0200*/  ULOP3.LUT UR4, UR7, 0x7ffffff0, URZ, 0xc0, !UPT ;  /* 0x7ffffff007047892 */ /* 0x000fe4000f8ec0ff */
[----:B-1----:R-:W-:Y:S02]  /*0210*/  UIADD3 UR5, UP1, UPT, UR8, 0x20, URZ ;  /* 0x0000002008057890 */ /* 0x002fe4000ff3e0ff */
[----:B------:R-:W-:Y:S02]  /*0220*/  UIADD3 UR8, UPT, UPT, -UR4, URZ, URZ ;  /* 0x000000ff04087290 */ /* 0x000fe4000fffe1ff */
[----:B------:R-:W-:Y:S01]  /*0230*/  UIADD3.X UR6, UPT, UPT, URZ, UR9, URZ, UP1, !UPT ;  /* 0x00000009ff067290 */ /* 0x000fe20008ffe4ff */
[----:B0-----:R-:W-:-:S03]  /*0240*/  IMAD.WIDE.U32 R2, R8, 0x4, R2 ;  /* 0x0000000408027825 */ /* 0x001fc600078e0002 */
[----:B------:R-:W-:-:S04]  /*0250*/  IADD3 R4, P0, PT, R2, 0x20, RZ ;  /* 0x0000002002047810 */ /* 0x000fc80007f1e0ff */
[----:B------:R-:W-:-:S09]  /*0260*/  IADD3.X R5, PT, PT, RZ, R3, RZ, P0, !PT ;  /* 0x00000003ff057210 */ /* 0x000fd200007fe4ff */
.L_x_20:
[----:B------:R-:W-:Y:S01]  /*0270*/  MOV R2, UR5 ;  /* 0x0000000500027c02 */ /* 0x000fe20008000f00 */
[----:B------:R-:W2:Y:S01]  /*0280*/  LDG.E R15, desc[UR12][R4.64+-0x20] ;  /* 0xffffe00c040f7981 */ /* 0x000ea2000c1e1900 */
[----:B------:R-:W-:-:S03]  /*0290*/  MOV R3, UR6 ;  /* 0x0000000600037c02 */ /* 0x000fc60008000f00 */
[----:B------:R-:W3:Y:S01]  /*02a0*/  LDG.E R17, desc[UR12][R4.64+-0x1c] ;  /* 0xffffe40c04117981 */ /* 0x000ee2000c1e1900 */
[----:B------:R-:W-:-:S03]  /*02b0*/  IMAD.WIDE R2, R6, 0x4, R2 ;  /* 0x0000000406027825 */ /* 0x000fc600078e0202 */
[----:B------:R-:W4:Y:S04]  /*02c0*/  LDG.E R19, desc[UR12][R4.64+-0x18] ;  /* 0xffffe80c04137981 */ /* 0x000f28000c1e1900 */
[----:B------:R-:W2:Y:S04]  /*02d0*/  LDG.E R16, desc[UR12][R2.64+-0x20] ;  /* 0xffffe00c02107981 */ /* 0x000ea8000c1e1900 */
[----:B------:R-:W3:Y:S04]  /*02e0*/  LDG.E R24, desc[UR12][R2.64+-0x1c] ;  /* 0xffffe40c02187981 */ /* 0x000ee8000c1e1900 */
[----:B------:R-:W4:Y:S04]  /*02f0*/  LDG.E R18, desc[UR12][R2.64+-0x18] ;  /* 0xffffe80c02127981 */ /* 0x000f28000c1e1900 */
[----:B------:R-:W5:Y:S04]  /*0300*/  LDG.E R20, desc[UR12][R4.64+-0x14] ;  /* 0xffffec0c04147981 */ /* 0x000f68000c1e1900 */
        /* <DEDUP_REMOVED lines=8> */
[----:B------:R-:W5:Y:S01]  /*0390*/  LDG.E R26, desc[UR12][R4.64+0x1c] ;  /* 0x00001c0c041a7981 */ /* 0x000f62000c1e1900 */
[----:B--2---:R-:W-:-:S03]  /*03a0*/  FFMA R16, R15, R16, R14 ;  /* 0x000000100f107223 */ /* 0x004fc6000000000e */
[----:B------:R-:W2:Y:S01]  /*03b0*/  LDG.E R15, desc[UR12][R4.64+-0x4] ;  /* 0xfffffc0c040f7981 */ /* 0x000ea2000c1e1900 */
[----:B---3--:R-:W-:-:S03]  /*03c0*/  FFMA R24, R17, R24, R16 ;  /* 0x0000001811187223 */ /* 0x008fc60000000010 */
[----:B------:R-:W2:Y:S01]  /*03d0*/  LDG.E R14, desc[UR12][R2.64+-0x4] ;  /* 0xfffffc0c020e7981 */ /* 0x000ea2000c1e1900 */
[----:B----4-:R-:W-:-:S03]  /*03e0*/  FFMA R25, R19, R18, R24 ;  /* 0x0000001213197223 */ /* 0x010fc60000000018 */
[----:B------:R-:W3:Y:S04]  /*03f0*/  LDG.E R16, desc[UR12][R4.64] ;  /* 0x0000000c04107981 */ /* 0x000ee8000c1e1900 */
[----:B------:R-:W3:Y:S01]  /*0400*/  LDG.E R17, desc[UR12][R2.64] ;  /* 0x0000000c02117981 */ /* 0x000ee2000c1e1900 */
[----:B-----5:R-:W-:-:S03]  /*0410*/  FFMA R25, R20, R21, R25 ;  /* 0x0000001514197223 */ /* 0x020fc60000000019 */
[----:B------:R-:W4:Y:S04]  /*0420*/  LDG.E R18, desc[UR12][R4.64+0x4] ;  /* 0x0000040c04127981 */ /* 0x000f28000c1e1900 */
[----:B------:R-:W4:Y:S01]  /*0430*/  LDG.E R19, desc[UR12][R2.64+0x4] ;  /* 0x0000040c02137981 */ /* 0x000f22000c1e1900 */
[----:B------:R-:W-:-:S03]  /*0440*/  FFMA R25, R22, R23, R25 ;  /* 0x0000001716197223 */ /* 0x000fc60000000019 */
[----:B------:R-:W5:Y:S04]  /*0450*/  LDG.E R20, desc[UR12][R4.64+0x8] ;  /* 0x0000080c04147981 */ /* 0x000f68000c1e1900 */
[----:B------:R-:W5:Y:S01]  /*0460*/  LDG.E R21, desc[UR12][R2.64+0x8] ;  /* 0x0000080c02157981 */ /* 0x000f62000c1e1900 */
[----:B------:R-:W-:-:S03]  /*0470*/  FFMA R25, R10, R11, R25 ;  /* 0x0000000b0a197223 */ /* 0x000fc60000000019 */
[----:B------:R-:W5:Y:S04]  /*0480*/  LDG.E R22, desc[UR12][R4.64+0xc] ;  /* 0x00000c0c04167981 */ /* 0x000f68000c1e1900 */
[----:B------:R-:W5:Y:S04]  /*0490*/  LDG.E R23, desc[UR12][R2.64+0xc] ;  /* 0x00000c0c02177981 */ /* 0x000f68000c1e1900 */
[----:B------:R-:W5:Y:S01]  /*04a0*/  LDG.E R10, desc[UR12][R4.64+0x10] ;  /* 0x0000100c040a7981 */ /* 0x000f62000c1e1900 */
[----:B------:R-:W-:-:S03]  /*04b0*/  FFMA R28, R12, R13, R25 ;  /* 0x0000000d0c1c7223 */ /* 0x000fc60000000019 */
[----:B------:R-:W5:Y:S04]  /*04c0*/  LDG.E R11, desc[UR12][R2.64+0x10] ;  /* 0x0000100c020b7981 */ /* 0x000f68000c1e1900 */
[----:B------:R-:W5:Y:S04]  /*04d0*/  LDG.E R24, desc[UR12][R4.64+0x14] ;  /* 0x0000140c04187981 */ /* 0x000f68000c1e1900 */
[----:B------:R-:W5:Y:S04]  /*04e0*/  LDG.E R25, desc[UR12][R2.64+0x14] ;  /* 0x0000140c02197981 */ /* 0x000f68000c1e1900 */
[----:B------:R0:W5:Y:S04]  /*04f0*/  LDG.E R13, desc[UR12][R4.64+0x18] ;  /* 0x0000180c040d7981 */ /* 0x000168000c1e1900 */
[----:B------:R-:W5:Y:S01]  /*0500*/  LDG.E R12, desc[UR12][R2.64+0x18] ;  /* 0x0000180c020c7981 */ /* 0x000f62000c1e1900 */
[----:B------:R-:W-:-:S04]  /*0510*/  UIADD3 UR8, UPT, UPT, UR8, 0x10, URZ ;  /* 0x0000001008087890 */ /* 0x000fc8000fffe0ff */
[----:B------:R-:W-:Y:S01]  /*0520*/  UISETP.NE.AND UP1, UPT, UR8, URZ, UPT ;  /* 0x000000ff0800728c */ /* 0x000fe2000bf25270 */
[----:B0-----:R-:W-:Y:S02]  /*0530*/  IADD3 R4, P0, PT, R4, 0x40, RZ ;  /* 0x0000004004047810 */ /* 0x001fe40007f1e0ff */
[----:B------:R-:W-:Y:S02]  /*0540*/  IADD3 R6, PT, PT, R6, 0x10, RZ ;  /* 0x0000001006067810 */ /* 0x000fe40007ffe0ff */
[----:B------:R-:W-:Y:S01]  /*0550*/  IADD3.X R5, PT, PT, RZ, R5, RZ, P0, !PT ;  /* 0x00000005ff057210 */ /* 0x000fe200007fe4ff */
[----:B--2---:R-:W-:-:S04]  /*0560*/  FFMA R15, R15, R14, R28 ;  /* 0x0000000e0f0f7223 */ /* 0x004fc8000000001c */
[----:B---3--:R-:W-:-:S04]  /*0570*/  FFMA R15, R16, R17, R15 ;  /* 0x00000011100f7223 */ /* 0x008fc8000000000f */
[----:B----4-:R-:W-:-:S04]  /*0580*/  FFMA R15, R18, R19, R15 ;  /* 0x00000013120f7223 */ /* 0x010fc8000000000f */
[----:B-----5:R-:W-:-:S04]  /*0590*/  FFMA R15, R20, R21, R15 ;  /* 0x00000015140f7223 */ /* 0x020fc8000000000f */
[----:B------:R-:W-:-:S04]  /*05a0*/  FFMA R15, R22, R23, R15 ;  /* 0x00000017160f7223 */ /* 0x000fc8000000000f */
[----:B------:R-:W-:-:S04]  /*05b0*/  FFMA R11, R10, R11, R15 ;  /* 0x0000000b0a0b7223 */ /* 0x000fc8000000000f */
[----:B------:R-:W-:-:S04]  /*05c0*/  FFMA R24, R24, R25, R11 ;  /* 0x0000001918187223 */ /* 0x000fc8000000000b */
[----:B------:R-:W-:-:S04]  /*05d0*/  FFMA R13, R13, R12, R24 ;  /* 0x0000000c0d0d7223 */ /* 0x000fc80000000018 */
[----:B------:R-:W-:Y:S01]  /*05e0*/  FFMA R14, R26, R27, R13 ;  /* 0x0000001b1a0e7223 */ /* 0x000fe2000000000d */
[----:B------:R-:W-:Y:S06]  /*05f0*/  BRA.U UP1, `(.L_x_20) ;  /* 0xfffffffd011c7547 */ /* 0x000fec000b83ffff */
.L_x_19:
[----:B------:R-:W-:Y:S05]  /*0600*/  BRA.U !UP0, `(.L_x_18) ;  /* 0x0000000508687547 */ /* 0x000fea000b800000 */
[----:B------:R-:W-:Y:S02]  /*0610*/  UISETP.GE.U32.AND UP0, UPT, UR10, 0x8, UPT ;  /* 0x000000080a00788c */ /* 0x000fe4000bf06070 */
[----:B------:R-:W-:-:S04]  /*0620*/  ULOP3.LUT UR6, UR7, 0x7, URZ, 0xc0, !UPT ;  /* 0x0000000707067892 */ /* 0x000fc8000f8ec0ff */
[----:B------:R-:W-:-:S03]  /*0630*/  UISETP.NE.AND UP1, UPT, UR6, URZ, UPT ;  /* 0x000000ff0600728c */ /* 0x000fc6000bf25270 */
[----:B------:R-:W-:Y:S08]  /*0640*/  BRA.U !UP0, `(.L_x_21) ;  /* 0x0000000108907547 */ /* 0x000ff0000b800000 */
[----:B------:R-:W0:Y:S01]  /*0650*/  LDC.64 R10, c[0x0][0x380] ;  /* 0x0000e000ff0a7b82 */ /* 0x000e220000000a00 */
[----:B------:R-:W1:Y:S01]  /*0660*/  LDCU.64 UR8, c[0x0][0x380] ;  /* 0x00007000ff0877ac */ /* 0x000e620008000a00 */
[C---:B------:R-:W-:Y:S02]  /*0670*/  IADD3 R3, PT, PT, R8.reuse, UR4, RZ ;  /* 0x0000000408037c10 */ /* 0x040fe4000fffe0ff */
[----:B------:R-:W-:Y:S02]  /*0680*/  IADD3 R6, P0, PT, R8, UR4, RZ ;  /* 0x0000000408067c10 */ /* 0x000fe4000ff1e0ff */
[----:B------:R-:W-:Y:S02]  /*0690*/  IADD3 R13, PT, PT, R9, UR4, RZ ;  /* 0x00000004090d7c10 */ /* 0x000fe4000fffe0ff */
[----:B------:R-:W2:Y:S01]  /*06a0*/  LDC.64 R4, c[0x0][0x388] ;  /* 0x0000e200ff047b82 */ /* 0x000ea20000000a00 */
[----:B0-----:R-:W-:Y:S01]  /*06b0*/  IMAD.WIDE.U32 R10, R3, 0x4, R10 ;  /* 0x00000004030a7825 */ /* 0x001fe200078e000a */
[----:B------:R-:W-:-:S02]  /*06c0*/  IADD3.X R3, PT, PT, RZ, RZ, RZ, P0, !PT ;  /* 0x000000ffff037210 */ /* 0x000fc400007fe4ff */
[C---:B-1----:R-:W-:Y:S02]  /*06d0*/  LEA R2, P0, R6.reuse, UR8, 0x2 ;  /* 0x0000000806027c11 */ /* 0x042fe4000f8010ff */
[----:B------:R-:W3:Y:S02]  /*06e0*/  LDG.E R15, desc[UR12][R10.64] ;  /* 0x0000000c0a0f7981 */ /* 0x000ee4000c1e1900 */
[----:B------:R-:W-:Y:S01]  /*06f0*/  LEA.HI.X R3, R6, UR9, R3, 0x2, P0 ;  /* 0x0000000906037c11 */ /* 0x000fe200080f1403 */
[----:B--2---:R-:W-:-:S04]  /*0700*/  IMAD.WIDE R4, R13, 0x4, R4 ;  /* 0x000000040d047825 */ /* 0x004fc800078e0204 */
[----:B------:R-:W2:Y:S04]  /*0710*/  LDG.E R18, desc[UR12][R2.64+0x4] ;  /* 0x0000040c02127981 */ /* 0x000ea8000c1e1900 */
[----:B------:R-:W3:Y:S04]  /*0720*/  LDG.E R16, desc[UR12][R4.64] ;  /* 0x0000000c04107981 */ /* 0x000ee8000c1e1900 */
[----:B------:R-:W2:Y:S04]  /*0730*/  LDG.E R17, desc[UR12][R4.64+0x4] ;  /* 0x0000040c04117981 */ /* 0x000ea8000c1e1900 */
[----:B------:R-:W4:Y:S04]  /*0740*/  LDG.E R19, desc[UR12][R4.64+0x8] ;  /* 0x0000080c04137981 */ /* 0x000f28000c1e1900 */
        /* <DEDUP_REMOVED lines=11> */
[----:B------:R-:W-:Y:S01]  /*0800*/  UIADD3 UR4, UPT, UPT, UR4, 0x8, URZ ;  /* 0x0000000804047890 */ /* 0x000fe2000fffe0ff */
[----:B---3--:R-:W-:-:S04]  /*0810*/  FFMA R15, R15, R16, R14 ;  /* 0x000000100f0f7223 */ /* 0x008fc8000000000e */
[----:B--2---:R-:W-:-:S04]  /*0820*/  FFMA R15, R18, R17, R15 ;  /* 0x00000011120f7223 */ /* 0x004fc8000000000f */
[----:B----4-:R-:W-:-:S04]  /*0830*/  FFMA R15, R20, R19, R15 ;  /* 0x00000013140f7223 */ /* 0x010fc8000000000f */
[----:B-----5:R-:W-:-:S04]  /*0840*/  FFMA R15, R22, R21, R15 ;  /* 0x00000015160f7223 */ /* 0x020fc8000000000f */
[----:B------:R-:W-:-:S04]  /*0850*/  FFMA R15, R24, R23, R15 ;  /* 0x00000017180f7223 */ /* 0x000fc8000000000f */
[----:B------:R-:W-:-:S04]  /*0860*/  FFMA R13, R12, R13, R15 ;  /* 0x0000000d0c0d7223 */ /* 0x000fc8000000000f */
[----:B------:R-:W-:-:S04]  /*0870*/  FFMA R11, R6, R11, R13 ;  /* 0x0000000b060b7223 */ /* 0x000fc8000000000d */
[----:B------:R-:W-:-:S07]  /*0880*/  FFMA R14, R10, R25, R11 ;  /* 0x000000190a0e7223 */ /* 0x000fce000000000b */
.L_x_21:
        /* <DEDUP_REMOVED lines=13> */
[----:B-1----:R-:W-:-:S03]  /*0960*/  LEA R2, P0, R6, UR6, 0x2 ;  /* 0x0000000606027c11 */ /* 0x002fc6000f8010ff */
[----:B------:R-:W3:Y:S01]  /*0970*/  LDG.E R11, desc[UR12][R10.64] ;  /* 0x0000000c0a0b7981 */ /* 0x000ee2000c1e1900 */
        /* <DEDUP_REMOVED lines=8> */
[----:B------:R-:W5:Y:S01]  /*0a00*/  LDG.E R18, desc[UR12][R4.64+0xc] ;  /* 0x00000c0c04127981 */ /* 0x000f62000c1e1900 */
[----:B------:R-:W-:Y:S01]  /*0a10*/  UIADD3 UR4, UPT, UPT, UR4, 0x4, URZ ;  /* 0x0000000404047890 */ /* 0x000fe2000fffe0ff */
[----:B---3--:R-:W-:-:S04]  /*0a20*/  FFMA R6, R11, R6, R14 ;  /* 0x000000060b067223 */ /* 0x008fc8000000000e */
[----:B--2---:R-:W-:-:S04]  /*0a30*/  FFMA R6, R13, R12, R6 ;  /* 0x0000000c0d067223 */ /* 0x004fc80000000006 */
[----:B----4-:R-:W-:-:S04]  /*0a40*/  FFMA R6, R15, R16, R6 ;  /* 0x000000100f067223 */ /* 0x010fc80000000006 */
[----:B-----5:R-:W-:-:S07]  /*0a50*/  FFMA R14, R17, R18, R6 ;  /* 0x00000012110e7223 */ /* 0x020fce0000000006 */
.L_x_22:
[----:B------:R-:W-:Y:S05]  /*0a60*/  BRA.U !UP1, `(.L_x_18) ;  /* 0x0000000109507547 */ /* 0x000fea000b800000 */
[----:B------:R-:W0:Y:S01]  /*0a70*/  LDC.64 R4, c[0x0][0x380] ;  /* 0x0000e000ff047b82 */ /* 0x000e220000000a00 */
[----:B------:R-:W-:Y:S01]  /*0a80*/  IADD3 R11, PT, PT, R8, UR4, RZ ;  /* 0x00000004080b7c10 */ /* 0x000fe2000fffe0ff */
[----:B------:R-:W-:-:S06]  /*0a90*/  UIADD3 UR5, UPT, UPT, -UR5, URZ, URZ ;  /* 0x000000ff05057290 */ /* 0x000fcc000fffe1ff */
[----:B------:R-:W1:Y:S01]  /*0aa0*/  LDC.64 R2, c[0x0][0x388] ;  /* 0x0000e200ff027b82 */ /* 0x000e620000000a00 */
[----:B0-----:R-:W-:Y:S01]  /*0ab0*/  IMAD.WIDE.U32 R4, R11, 0x4, R4 ;  /* 0x000000040b047825 */ /* 0x001fe200078e0004 */
[----:B------:R-:W-:Y:S02]  /*0ac0*/  IADD3 R11, PT, PT, R9, UR4, RZ ;  /* 0x00000004090b7c10 */ /* 0x000fe4000fffe0ff */
[----:B------:R-:W-:Y:S02]  /*0ad0*/  MOV R6, R4 ;  /* 0x0000000400067202 */ /* 0x000fe40000000f00 */
[----:B------:R-:W-:-:S07]  /*0ae0*/  MOV R13, R5 ;  /* 0x00000005000d7202 */ /* 0x000fce0000000f00 */
.L_x_23:
[----:B-1----:R-:W-:Y:S01]  /*0af0*/  IMAD.WIDE R4, R11, 0x4, R2 ;  /* 0x000000040b047825 */ /* 0x002fe200078e0202 */
[----:B------:R-:W-:Y:S02]  /*0b00*/  MOV R9, R13 ;  /* 0x0000000d00097202 */ /* 0x000fe40000000f00 */
[----:B------:R-:W-:-:S03]  /*0b10*/  MOV R8, R6 ;  /* 0x0000000600087202 */ /* 0x000fc60000000f00 */
[----:B------:R-:W2:Y:S04]  /*0b20*/  LDG.E R4, desc[UR12][R4.64] ;  /* 0x0000000c04047981 */ /* 0x000ea8000c1e1900 */
[----:B------:R-:W2:Y:S01]  /*0b30*/  LDG.E R9, desc[UR12][R8.64] ;  /* 0x0000000c08097981 */ /* 0x000ea2000c1e1900 */
[----:B------:R-:W-:Y:S01]  /*0b40*/  UIADD3 UR5, UPT, UPT, UR5, 0x1, URZ ;  /* 0x0000000105057890 */ /* 0x000fe2000fffe0ff */
[----:B------:R-:W-:Y:S02]  /*0b50*/  IADD3 R6, P0, PT, R6, 0x4, RZ ;  /* 0x0000000406067810 */ /* 0x000fe40007f1e0ff */
[----:B------:R-:W-:Y:S01]  /*0b60*/  IADD3 R11, PT, PT, R11, 0x1, RZ ;  /* 0x000000010b0b7810 */ /* 0x000fe20007ffe0ff */
[----:B------:R-:W-:Y:S01]  /*0b70*/  UISETP.NE.AND UP0, UPT, UR5, URZ, UPT ;  /* 0x000000ff0500728c */ /* 0x000fe2000bf05270 */
[----:B------:R-:W-:Y:S01]  /*0b80*/  IADD3.X R13, PT, PT, RZ, R13, RZ, P0, !PT ;  /* 0x0000000dff0d7210 */ /* 0x000fe200007fe4ff */
[----:B--2---:R-:W-:-:S07]  /*0b90*/  FFMA R14, R9, R4, R14 ;  /* 0x00000004090e7223 */ /* 0x004fce000000000e */
[----:B------:R-:W-:Y:S05]  /*0ba0*/  BRA.U UP0, `(.L_x_23) ;  /* 0xfffffffd00d07547 */ /* 0x000fea000b83ffff */
.L_x_18:
[----:B------:R-:W0:Y:S01]  /*0bb0*/  LDC.64 R2, c[0x0][0x390] ;  /* 0x0000e400ff027b82 */ /* 0x000e220000000a00 */
[----:B------:R-:W-:-:S04]  /*0bc0*/  IMAD R7, R7, UR11, R0 ;  /* 0x0000000b07077c24 */ /* 0x000fc8000f8e0200 */
[----:B0-----:R-:W-:-:S05]  /*0bd0*/  IMAD.WIDE R2, R7, 0x4, R2 ;  /* 0x0000000407027825 */ /* 0x001fca00078e0202 */
[----:B------:R-:W-:Y:S01]  /*0be0*/  STG.E desc[UR12][R2.64], R14 ;  /* 0x0000000e02007986 */ /* 0x000fe2000c10190c */
[----:B------:R-:W-:Y:S05]  /*0bf0*/  EXIT ;  /* 0x000000000000794d */ /* 0x000fea0003800000 */
.L_x_24:
        /* <DEDUP_REMOVED lines=16> */
.L_x_41:


//--------------------- .text._Z12compute_dLdWIfEvPT_S1_S1_iiii --------------------------
	.section	.text._Z12compute_dLdWIfEvPT_S1_S1_iiii,"ax",@progbits
	.align	128
        .global         _Z12compute_dLdWIfEvPT_S1_S1_iiii
        .type           _Z12compute_dLdWIfEvPT_S1_S1_iiii,@function
        .size           _Z12compute_dLdWIfEvPT_S1_S1_iiii,(.L_x_42 - _Z12compute_dLdWIfEvPT_S1_S1_iiii)
        .other          _Z12compute_dLdWIfEvPT_S1_S1_iiii,@"STO_CUDA_ENTRY STV_DEFAULT"
_Z12compute_dLdWIfEvPT_S1_S1_iiii:
.text._Z12compute_dLdWIfEvPT_S1_S1_iiii:
[----:B------:R-:W-:Y:S01]  /*0000*/  LDC R1, c[0x0][0x37c] ;  /* 0x0000df00ff017b82 */ /* 0x000fe20000000800 */
[----:B------:R-:W0:Y:S07]  /*0010*/  S2R R3, SR_TID.Y ;  /* 0x0000000000037919 */ /* 0x000e2e0000002200 */
[----:B------:R-:W0:Y:S01]  /*0020*/  S2UR UR4, SR_CTAID.Y ;  /* 0x00000000000479c3 */ /* 0x000e220000002600 */
[----:B------:R-:W1:Y:S07]  /*0030*/  S2R R5, SR_TID.X ;  /* 0x0000000000057919 */ /* 0x000e6e0000002100 */
[----:B------:R-:W0:Y:S08]  /*0040*/  LDC R0, c[0x0][0x364] ;  /* 0x0000d900ff007b82 */ /* 0x000e300000000800 */
[----:B------:R-:W1:Y:S08]  /*0050*/  S2UR UR5, SR_CTAID.X ;  /* 0x00000000000579c3 */ /* 0x000e700000002500 */
[----:B------:R-:W1:Y:S08]  /*0060*/  LDC R2, c[0x0][0x360] ;  /* 0x0000d800ff027b82 */ /* 0x000e700000000800 */
[----:B------:R-:W2:Y:S01]  /*0070*/  LDC.64 R12, c[0x0][0x3a0] ;  /* 0x0000e800ff0c7b82 */ /* 0x000ea20000000a00 */
[----:B0-----:R-:W-:-:S02]  /*0080*/  IMAD R0, R0, UR4, R3 ;  /* 0x0000000400007c24 */ /* 0x001fc4000f8e0203 */
[----:B-1----:R-:W-:-:S03]  /*0090*/  IMAD R3, R2, UR5, R5 ;  /* 0x0000000502037c24 */ /* 0x002fc6000f8e0205 */
[----:B--2---:R-:W-:-:S04]  /*00a0*/  ISETP.GE.AND P0, PT, R0, R13, PT ;  /* 0x0000000d0000720c */ /* 0x004fc80003f06270 */
[----:B------:R-:W-:-:S13]  /*00b0*/  ISETP.GE.OR P0, PT, R3, R12, P0 ;  /* 0x0000000c0300720c */ /* 0x000fda0000706670 */
[----:B------:R-:W-:Y:S05]  /*00c0*/  @P0 EXIT ;  /* 0x000000000000094d */ /* 0x000fea0003800000 */
[----:B------:R-:W0:Y:S01]  /*00d0*/  LDC.64 R4, c[0x0][0x398] ;  /* 0x0000e600ff047b82 */ /* 0x000e220000000a00 */
[----:B------:R-:W1:Y:S01]  /*00e0*/  LDCU.64 UR4, c[0x0][0x358] ;  /* 0x00006b00ff0477ac */ /* 0x000e620008000a00 */
[----:B------:R-:W-:Y:S02]  /*00f0*/  HFMA2 R29, -RZ, RZ, 0, 0 ;  /* 0x00000000ff1d7431 */ /* 0x000fe400000001ff */
[----:B0-----:R-:W-:-:S05]  /*0100*/  IMAD R2, R5, R4, RZ ;  /* 0x0000000405027224 */ /* 0x001fca00078e02ff */
[----:B------:R-:W-:-:S13]  /*0110*/  ISETP.GE.AND P0, PT, R2, 0x1, PT ;  /* 0x000000010200780c */ /* 0x000fda0003f06270 */
[----:B-1----:R-:W-:Y:S05]  /*0120*/  @!P0 BRA `(.L_x_25) ;  /* 0x0000000400d08947 */ /* 0x002fea0003800000 */
[C---:B------:R-:W-:Y:S02]  /*0130*/  ISETP.GE.U32.AND P1, PT, R2.reuse, 0x8, PT ;  /* 0x000000080200780c */ /* 0x040fe40003f26070 */
[----:B------:R-:W-:Y:S02]  /*0140*/  LOP3.LUT R4, R2, 0x7, RZ, 0xc0, !PT ;  /* 0x0000000702047812 */ /* 0x000fe400078ec0ff */
[----:B------:R-:W-:Y:S02]  /*0150*/  MOV R29, RZ ;  /* 0x000000ff001d7202 */ /* 0x000fe40000000f00 */
[----:B------:R-:W-:Y:S02]  /*0160*/  ISETP.NE.AND P0, PT, R4, RZ, PT ;  /* 0x000000ff0400720c */ /* 0x000fe40003f05270 */
[----:B------:R-:W-:-:S05]  /*0170*/  MOV R6, RZ ;  /* 0x000000ff00067202 */ /* 0x000fca0000000f00 */
[----:B------:R-:W-:Y:S06]  /*0180*/  @!P1 BRA `(.L_x_26) ;  /* 0x0000000000d09947 */ /* 0x000fec0003800000 */
[----:B------:R-:W-:Y:S02]  /*0190*/  LOP3.LUT R6, R2, 0x7ffffff8, RZ, 0xc0, !PT ;  /* 0x7ffffff802067812 */ /* 0x000fe400078ec0ff */
[----:B------:R-:W-:Y:S02]  /*01a0*/  MOV R29, RZ ;  /* 0x000000ff001d7202 */ /* 0x000fe40000000f00 */
[----:B------:R-:W-:Y:S02]  /*01b0*/  MOV R8, R0 ;  /* 0x0000000000087202 */ /* 0x000fe40000000f00 */
[----:B------:R-:W-:Y:S02]  /*01c0*/  MOV R5, R3 ;  /* 0x0000000300057202 */ /* 0x000fe40000000f00 */
[----:B------:R-:W-:-:S07]  /*01d0*/  IADD3 R7, PT, PT, -R6, RZ, RZ ;  /* 0x000000ff06077210 */ /* 0x000fce0007ffe1ff */
.L_x_27:
[----:B------:R-:W0:Y:S08]  /*01e0*/  LDC.64 R14, c[0x0][0x388] ;  /* 0x0000e200ff0e7b82 */ /* 0x000e300000000a00 */
[----:B------:R-:W1:Y:S01]  /*01f0*/  LDC.64 R26, c[0x0][0x380] ;  /* 0x0000e000ff1a7b82 */ /* 0x000e620000000a00 */
[----:B0-----:R-:W-:-:S05]  /*0200*/  IMAD.WIDE R14, R8, 0x4, R14 ;  /* 0x00000004080e7825 */ /* 0x001fca00078e020e */
[----:B------:R0:W2:Y:S01]  /*0210*/  LDG.E R22, desc[UR4][R14.64] ;  /* 0x000000040e167981 */ /* 0x0000a2000c1e1900 */
[----:B-1----:R-:W-:-:S05]  /*0220*/  IMAD.WIDE R26, R5, 0x4, R26 ;  /* 0x00000004051a7825 */ /* 0x002fca00078e021a */
[----:B------:R-:W2:Y:S01]  /*0230*/  LDG.E R9, desc[UR4][R26.64] ;  /* 0x000000041a097981 */ /* 0x000ea2000c1e1900 */
[----:B0-----:R-:W-:-:S04]  /*0240*/  IMAD.WIDE R14, R13, 0x4, R14 ;  /* 0x000000040d0e7825 */ /* 0x001fc800078e020e */
[C---:B------:R-:W-:Y:S01]  /*0250*/  IMAD.WIDE R20, R12.reuse, 0x4, R26 ;  /* 0x000000040c147825 */ /* 0x040fe200078e021a */
[----:B------:R-:W3:Y:S03]  /*0260*/  LDG.E R28, desc[UR4][R14.64] ;  /* 0x000000040e1c7981 */ /* 0x000ee6000c1e1900 */
[----:B------:R-:W-:Y:S01]  /*0270*/  IMAD.WIDE R24, R13, 0x4, R14 ;  /* 0x000000040d187825 */ /* 0x000fe200078e020e */
[----:B------:R-:W3:Y:S03]  /*0280*/  LDG.E R27, desc[UR4][R20.64] ;  /* 0x00000004141b7981 */ /* 0x000ee6000c1e1900 */
[----:B------:R-:W-:-:S04]  /*0290*/  IMAD.WIDE R10, R12, 0x4, R20 ;  /* 0x000000040c0a7825 */ /* 0x000fc800078e0214 */
[C---:B------:R-:W-:Y:S01]  /*02a0*/  IMAD.WIDE R16, R13.reuse, 0x4, R24 ;  /* 0x000000040d107825 */ /* 0x040fe200078e0218 */
[----:B------:R-:W4:Y:S04]  /*02b0*/  LDG.E R26, desc[UR4][R10.64] ;  /* 0x000000040a1a7981 */ /* 0x000f28000c1e1900 */
[----:B------:R0:W5:Y:S01]  /*02c0*/  LDG.E R23, desc[UR4][R16.64] ;  /* 0x0000000410177981 */ /* 0x000162000c1e1900 */
[----:B------:R-:W-:-:S03]  /*02d0*/  IMAD.WIDE R18, R13, 0x4, R16 ;  /* 0x000000040d127825 */ /* 0x000fc600078e0210 */
[----:B------:R-:W4:Y:S01]  /*02e0*/  LDG.E R25, desc[UR4][R24.64] ;  /* 0x0000000418197981 */ /* 0x000f22000c1e1900 */
[----:B0-----:R-:W-:-:S03]  /*02f0*/  IMAD.WIDE R16, R12, 0x4, R10 ;  /* 0x000000040c107825 */ /* 0x001fc600078e020a */
[----:B------:R0:W5:Y:S01]  /*0300*/  LDG.E R21, desc[UR4][R18.64] ;  /* 0x0000000412157981 */ /* 0x000162000c1e1900 */
[----:B------:R-:W-:-:S03]  /*0310*/  IMAD.WIDE R14, R13, 0x4, R18 ;  /* 0x000000040d0e7825 */ /* 0x000fc600078e0212 */
[----:B------:R1:W5:Y:S04]  /*0320*/  LDG.E R24, desc[UR4][R16.64] ;  /* 0x0000000410187981 */ /* 0x000368000c1e1900 */
[----:B------:R1:W5:Y:S01]  /*0330*/  LDG.E R11, desc[UR4][R14.64] ;  /* 0x000000040e0b7981 */ /* 0x000362000c1e1900 */
[----:B0-----:R-:W-:-:S04]  /*0340*/  IMAD.WIDE R18, R12, 0x4, R16 ;  /* 0x000000040c127825 */ /* 0x001fc800078e0210 */
[----:B-1----:R-:W-:-:S04]  /*0350*/  IMAD.WIDE R16, R12, 0x4, R18 ;  /* 0x000000040c107825 */ /* 0x002fc800078e0212 */
[C---:B------:R-:W-:Y:S01]  /*0360*/  IMAD.WIDE R14, R13.reuse, 0x4, R14 ;  /* 0x000000040d0e7825 */ /* 0x040fe200078e020e */
[----:B------:R-:W5:Y:S04]  /*0370*/  LDG.E R20, desc[UR4][R16.64] ;  /* 0x0000000410147981 */ /* 0x000f68000c1e1900 */
[----:B------:R0:W5:Y:S02]  /*0380*/  LDG.E R10, desc[UR4][R14.64] ;  /* 0x000000040e0a7981 */ /* 0x000164000c1e1900 */
[----:B0-----:R-:W-:-:S04]  /*0390*/  IMAD.WIDE R14, R13, 0x4, R14 ;  /* 0x000000040d0e7825 */ /* 0x001fc800078e020e */
[----:B--2---:R-:W-:Y:S02]  /*03a0*/  FFMA R9, R22, R9, R29 ;  /* 0x0000000916097223 */ /* 0x004fe4000000001d */
[----:B------:R0:W2:Y:S04]  /*03b0*/  LDG.E R22, desc[UR4][R18.64] ;  /* 0x0000000412167981 */ /* 0x0000a8000c1e1900 */
[----:B------:R-:W2:Y:S01]  /*03c0*/  LDG.E R29, desc[UR4][R14.64] ;  /* 0x000000040e1d7981 */ /* 0x000ea2000c1e1900 */
[----:B0-----:R-:W-:-:S05]  /*03d0*/  IMAD.WIDE R18, R12, 0x4, R16 ;  /* 0x000000040c127825 */ /* 0x001fca00078e0210 */
[----:B------:R0:W2:Y:S02]  /*03e0*/  LDG.E R17, desc[UR4][R18.64] ;  /* 0x0000000412117981 */ /* 0x0000a4000c1e1900 */
[----:B0-----:R-:W-:-:S06]  /*03f0*/  IMAD.WIDE R18, R12, 0x4, R18 ;  /* 0x000000040c127825 */ /* 0x001fcc00078e0212 */
[----:B------:R-:W2:Y:S01]  /*0400*/  LDG.E R18, desc[UR4][R18.64] ;  /* 0x0000000412127981 */ /* 0x000ea2000c1e1900 */
[----:B---3--:R-:W-:Y:S01]  /*0410*/  FFMA R28, R28, R27, R9 ;  /* 0x0000001b1c1c7223 */ /* 0x008fe20000000009 */
[----:B------:R-:W-:-:S03]  /*0420*/  IADD3 R7, PT, PT, R7, 0x8, RZ ;  /* 0x0000000807077810 */ /* 0x000fc60007ffe0ff */
[----:B----4-:R-:W-:Y:S01]  /*0430*/  FFMA R26, R25, R26, R28 ;  /* 0x0000001a191a7223 */ /* 0x010fe2000000001c */
[----:B------:R-:W-:-:S03]  /*0440*/  ISETP.NE.AND P1, PT, R7, RZ, PT ;  /* 0x000000ff0700720c */ /* 0x000fc60003f25270 */
[----:B-----5:R-:W-:Y:S01]  /*0450*/  FFMA R24, R23, R24, R26 ;  /* 0x0000001817187223 */ /* 0x020fe2000000001a */
[----:B------:R-:W-:Y:S02]  /*0460*/  LEA R8, R13, R8, 0x3 ;  /* 0x000000080d087211 */ /* 0x000fe400078e18ff */
[----:B------:R-:W-:Y:S01]  /*0470*/  LEA R5, R12, R5, 0x3 ;  /* 0x000000050c057211 */ /* 0x000fe200078e18ff */
[----:B--2---:R-:W-:-:S04]  /*0480*/  FFMA R22, R21, R22, R24 ;  /* 0x0000001615167223 */ /* 0x004fc80000000018 */
[----:B------:R-:W-:-:S04]  /*0490*/  FFMA R11, R11, R20, R22 ;  /* 0x000000140b0b7223 */ /* 0x000fc80000000016 */
[----:B------:R-:W-:-:S04]  /*04a0*/  FFMA R10, R10, R17, R11 ;  /* 0x000000110a0a7223 */ /* 0x000fc8000000000b */
[----:B------:R-:W-:Y:S01]  /*04b0*/  FFMA R29, R29, R18, R10 ;  /* 0x000000121d1d7223 */ /* 0x000fe2000000000a */
[----:B------:R-:W-:Y:S06]  /*04c0*/  @P1 BRA `(.L_x_27) ;  /* 0xfffffffc00441947 */ /* 0x000fec000383ffff */
.L_x_26:
[----:B------:R-:W-:Y:S05]  /*04d0*/  @!P0 BRA `(.L_x_25) ;  /* 0x0000000000e48947 */ /* 0x000fea0003800000 */
[----:B------:R-:W-:Y:S02]  /*04e0*/  ISETP.GE.U32.AND P0, PT, R4, 0x4, PT ;  /* 0x000000040400780c */ /* 0x000fe40003f06070 */
[----:B------:R-:W-:-:S04]  /*04f0*/  LOP3.LUT R7, R2, 0x3, RZ, 0xc0, !PT ;  /* 0x0000000302077812 */ /* 0x000fc800078ec0ff */
[----:B------:R-:W-:-:S07]  /*0500*/  ISETP.NE.AND P1, PT, R7, RZ, PT ;  /* 0x000000ff0700720c */ /* 0x000fce0003f25270 */
[----:B------:R-:W-:Y:S06]  /*0510*/  @!P0 BRA `(.L_x_28) ;  /* 0x0000000000648947 */ /* 0x000fec0003800000 */
[----:B------:R-:W0:Y:S01]  /*0520*/  LDC.64 R20, c[0x0][0x388] ;  /* 0x0000e200ff147b82 */ /* 0x000e220000000a00 */
[C---:B------:R-:W-:Y:S02]  /*0530*/  IMAD R5, R6.reuse, R13, R0 ;  /* 0x0000000d06057224 */ /* 0x040fe400078e0200 */
[----:B------:R-:W-:-:S05]  /*0540*/  IMAD R9, R6, R12, R3 ;  /* 0x0000000c06097224 */ /* 0x000fca00078e0203 */
[----:B------:R-:W1:Y:S01]  /*0550*/  LDC.64 R22, c[0x0][0x380] ;  /* 0x0000e000ff167b82 */ /* 0x000e620000000a00 */
[----:B0-----:R-:W-:-:S04]  /*0560*/  IMAD.WIDE R20, R5, 0x4, R20 ;  /* 0x0000000405147825 */ /* 0x001fc800078e0214 */
[----:B------:R-:W-:Y:S02]  /*0570*/  IMAD.WIDE R4, R13, 0x4, R20 ;  /* 0x000000040d047825 */ /* 0x000fe400078e0214 */
[----:B------:R-:W2:Y:S02]  /*0580*/  LDG.E R20, desc[UR4][R20.64] ;  /* 0x0000000414147981 */ /* 0x000ea4000c1e1900 */
[----:B-1----:R-:W-:-:S04]  /*0590*/  IMAD.WIDE R22, R9, 0x4, R22 ;  /* 0x0000000409167825 */ /* 0x002fc800078e0216 */
[C---:B------:R-:W-:Y:S02]  /*05a0*/  IMAD.WIDE R8, R12.reuse, 0x4, R22 ;  /* 0x000000040c087825 */ /* 0x040fe400078e0216 */
[----:B------:R-:W2:Y:S02]  /*05b0*/  LDG.E R22, desc[UR4][R22.64] ;  /* 0x0000000416167981 */ /* 0x000ea4000c1e1900 */
[C---:B------:R-:W-:Y:S02]  /*05c0*/  IMAD.WIDE R14, R13.reuse, 0x4, R4 ;  /* 0x000000040d0e7825 */ /* 0x040fe400078e0204 */
[----:B------:R-:W3:Y:S02]  /*05d0*/  LDG.E R5, desc[UR4][R4.64] ;  /* 0x0000000404057981 */ /* 0x000ee4000c1e1900 */
[----:B------:R-:W-:Y:S02]  /*05e0*/  IMAD.WIDE R10, R12, 0x4, R8 ;  /* 0x000000040c0a7825 */ /* 0x000fe400078e0208 */
[----:B------:R-:W3:Y:S02]  /*05f0*/  LDG.E R8, desc[UR4][R8.64] ;  /* 0x0000000408087981 */ /* 0x000ee4000c1e1900 */
[----:B------:R-:W-:-:S02]  /*0600*/  IMAD.WIDE R16, R13, 0x4, R14 ;  /* 0x000000040d107825 */ /* 0x000fc400078e020e */
[----:B------:R-:W4:Y:S02]  /*0610*/  LDG.E R25, desc[UR4][R14.64] ;  /* 0x000000040e197981 */ /* 0x000f24000c1e1900 */
[----:B------:R-:W-:Y:S02]  /*0620*/  IMAD.WIDE R18, R12, 0x4, R10 ;  /* 0x000000040c127825 */ /* 0x000fe400078e020a */
        /* <DEDUP_REMOVED lines=8> */
.L_x_28:
[----:B------:R-:W-:Y:S05]  /*06b0*/  @!P1 BRA `(.L_x_25) ;  /* 0x00000000006c9947 */ /* 0x000fea0003800000 */
[----:B------:R-:W0:Y:S01]  /*06c0*/  LDC.64 R14, c[0x0][0x388] ;  /* 0x0000e200ff0e7b82 */ /* 0x000e220000000a00 */
[----:B------:R-:W-:Y:S02]  /*06d0*/  ISETP.NE.AND P0, PT, R7, 0x1, PT ;  /* 0x000000010700780c */ /* 0x000fe40003f05270 */
[----:B------:R-:W-:-:S04]  /*06e0*/  LOP3.LUT R2, R2, 0x1, RZ, 0xc0, !PT ;  /* 0x0000000102027812 */ /* 0x000fc800078ec0ff */
[----:B------:R-:W-:Y:S01]  /*06f0*/  ISETP.NE.U32.AND P1, PT, R2, 0x1, PT ;  /* 0x000000010200780c */ /* 0x000fe20003f25070 */
[----:B------:R-:W1:Y:S06]  /*0700*/  LDC.64 R10, c[0x0][0x380] ;  /* 0x0000e000ff0a7b82 */ /* 0x000e6c0000000a00 */
[C---:B------:R-:W-:Y:S02]  /*0710*/  @P0 IMAD R7, R6.reuse, R13, R0 ;  /* 0x0000000d06070224 */ /* 0x040fe400078e0200 */
[----:B------:R-:W2:Y:S01]  /*0720*/  LDC.64 R8, c[0x0][0x388] ;  /* 0x0000e200ff087b82 */ /* 0x000ea20000000a00 */
[C---:B------:R-:W-:Y:S01]  /*0730*/  @P0 IMAD R17, R6.reuse, R12, R3 ;  /* 0x0000000c06110224 */ /* 0x040fe200078e0203 */
[----:B------:R-:W-:-:S06]  /*0740*/  @P0 IADD3 R6, PT, PT, R6, 0x2, RZ ;  /* 0x0000000206060810 */ /* 0x000fcc0007ffe0ff */
[----:B------:R-:W3:Y:S01]  /*0750*/  LDC.64 R4, c[0x0][0x380] ;  /* 0x0000e000ff047b82 */ /* 0x000ee20000000a00 */
[----:B0-----:R-:W-:-:S04]  /*0760*/  @P0 IMAD.WIDE R14, R7, 0x4, R14 ;  /* 0x00000004070e0825 */ /* 0x001fc800078e020e */
[----:B-1----:R-:W-:Y:S01]  /*0770*/  @P0 IMAD.WIDE R10, R17, 0x4, R10 ;  /* 0x00000004110a0825 */ /* 0x002fe200078e020a */
[----:B------:R-:W4:Y:S03]  /*0780*/  @P0 LDG.E R2, desc[UR4][R14.64] ;  /* 0x000000040e020981 */ /* 0x000f26000c1e1900 */
[----:B------:R-:W-:-:S04]  /*0790*/  @P0 IMAD.WIDE R16, R13, 0x4, R14 ;  /* 0x000000040d100825 */ /* 0x000fc800078e020e */
[C---:B------:R-:W-:Y:S02]  /*07a0*/  @!P1 IMAD R13, R6.reuse, R13, R0 ;  /* 0x0000000d060d9224 */ /* 0x040fe400078e0200 */
[----:B------:R-:W-:Y:S01]  /*07b0*/  @!P1 IMAD R19, R6, R12, R3 ;  /* 0x0000000c06139224 */ /* 0x000fe200078e0203 */
[----:B------:R-:W5:Y:S01]  /*07c0*/  @P0 LDG.E R17, desc[UR4][R16.64] ;  /* 0x0000000410110981 */ /* 0x000f62000c1e1900 */
[----:B------:R-:W-:-:S03]  /*07d0*/  @P0 IMAD.WIDE R6, R12, 0x4, R10 ;  /* 0x000000040c060825 */ /* 0x000fc600078e020a */
        /* <DEDUP_REMOVED lines=9> */
.L_x_25:
[----:B------:R-:W0:Y:S01]  /*0870*/  LDC.64 R4, c[0x0][0x390] ;  /* 0x0000e400ff047b82 */ /* 0x000e220000000a00 */
[----:B------:R-:W-:-:S04]  /*0880*/  IMAD R3, R0, R12, R3 ;  /* 0x0000000c00037224 */ /* 0x000fc800078e0203 */
[----:B0-----:R-:W-:-:S05]  /*0890*/  IMAD.WIDE R2, R3, 0x4, R4 ;  /* 0x0000000403027825 */ /* 0x001fca00078e0204 */
[----:B------:R-:W-:Y:S01]  /*08a0*/  STG.E desc[UR4][R2.64], R29 ;  /* 0x0000001d02007986 */ /* 0x000fe2000c101904 */
[----:B------:R-:W-:Y:S05]  /*08b0*/  EXIT ;  /* 0x000000000000794d */ /* 0x000fea0003800000 */
.L_x_29:
        /* <DEDUP_REMOVED lines=12> */
.L_x_42:


//--------------------- .text._Z12unrollKernelPKfPfiiiiii --------------------------
	.section	.text._Z12unrollKernelPKfPfiiiiii,"ax",@progbits
	.align	128
        .global         _Z12unrollKernelPKfPfiiiiii
        .type           _Z12unrollKernelPKfPfiiiiii,@function
        .size           _Z12unrollKernelPKfPfiiiiii,(.L_x_43 - _Z12unrollKernelPKfPfiiiiii)
        .other          _Z12unrollKernelPKfPfiiiiii,@"STO_CUDA_ENTRY STV_DEFAULT"
_Z12unrollKernelPKfPfiiiiii:
.text._Z12unrollKernelPKfPfiiiiii:
        /* <DEDUP_REMOVED lines=9> */
[----:B------:R-:W0:Y:S02]  /*0090*/  LDC R2, c[0x0][0x390] ;  /* 0x0000e400ff027b82 */ /* 0x000e240000000800 */
[----:B0-----:R-:W-:-:S13]  /*00a0*/  ISETP.GE.AND P0, PT, R2, 0x1, PT ;  /* 0x000000010200780c */ /* 0x001fda0003f06270 */
[----:B------:R-:W-:Y:S05]  /*00b0*/  @!P0 EXIT ;  /* 0x000000000000894d */ /* 0x000fea0003800000 */
[----:B------:R-:W0:Y:S02]  /*00c0*/  LDC R8, c[0x0][0x39c] ;  /* 0x0000e700ff087b82 */ /* 0x000e240000000800 */
[----:B0-----:R-:W-:-:S13]  /*00d0*/  ISETP.GE.AND P0, PT, R8, 0x1, PT ;  /* 0x000000010800780c */ /* 0x001fda0003f06270 */
[----:B------:R-:W-:Y:S05]  /*00e0*/  @!P0 EXIT ;  /* 0x000000000000894d */ /* 0x000fea0003800000 */
[----:B------:R-:W-:Y:S01]  /*00f0*/  IABS R10, R7 ;  /* 0x00000007000a7213 */ /* 0x000fe20000000000 */
[----:B------:R-:W0:Y:S01]  /*0100*/  LDCU.128 UR4, c[0x0][0x380] ;  /* 0x00007000ff0477ac */ /* 0x000e220008000c00 */
[----:B------:R-:W-:Y:S02]  /*0110*/  IABS R6, R0 ;  /* 0x0000000000067213 */ /* 0x000fe40000000000 */
[----:B------:R-:W1:Y:S01]  /*0120*/  I2F.RP R4, R10 ;  /* 0x0000000a00047306 */ /* 0x000e620000209400 */
[C---:B------:R-:W-:Y:S01]  /*0130*/  LOP3.LUT R16, R8.reuse, 0xf, RZ, 0xc0, !PT ;  /* 0x0000000f08107812 */ /* 0x040fe200078ec0ff */
[----:B------:R-:W2:Y:S01]  /*0140*/  LDCU.64 UR10, c[0x0][0x358] ;  /* 0x00006b00ff0a77ac */ /* 0x000ea20008000a00 */
[C---:B------:R-:W-:Y:S02]  /*0150*/  LOP3.LUT R18, R8.reuse, 0x7, RZ, 0xc0, !PT ;  /* 0x0000000708127812 */ /* 0x040fe400078ec0ff */
[----:B------:R-:W-:-:S03]  /*0160*/  LOP3.LUT R8, R8, 0x3, RZ, 0xc0, !PT ;  /* 0x0000000308087812 */ /* 0x000fc600078ec0ff */
[----:B-1----:R-:W1:Y:S01]  /*0170*/  MUFU.RCP R4, R4 ;  /* 0x0000000400047308 */ /* 0x002e620000001000 */
[----:B0-----:R-:W-:Y:S02]  /*0180*/  UIADD3 UR8, UP0, UPT, UR6, 0x20, URZ ;  /* 0x0000002006087890 */ /* 0x001fe4000ff1e0ff */
[----:B------:R-:W-:Y:S02]  /*0190*/  UIADD3 UR6, UP1, UPT, UR4, 0x20, URZ ;  /* 0x0000002004067890 */ /* 0x000fe4000ff3e0ff */
[----:B------:R-:W-:Y:S02]  /*01a0*/  UIADD3.X UR9, UPT, UPT, URZ, UR7, URZ, UP0, !UPT ;  /* 0x00000007ff097290 */ /* 0x000fe400087fe4ff */
[----:B------:R-:W-:Y:S01]  /*01b0*/  UIADD3.X UR7, UPT, UPT, URZ, UR5, URZ, UP1, !UPT ;  /* 0x00000005ff077290 */ /* 0x000fe20008ffe4ff */
[----:B------:R-:W-:Y:S01]  /*01c0*/  UMOV UR4, URZ ;  /* 0x000000ff00047c82 */ /* 0x000fe20008000000 */
[----:B-1----:R-:W-:-:S04]  /*01d0*/  VIADD R2, R4, 0xffffffe ;  /* 0x0ffffffe04027836 */ /* 0x002fc80000000000 */
[----:B------:R0:W1:Y:S02]  /*01e0*/  F2I.FTZ.U32.TRUNC.NTZ R3, R2 ;  /* 0x0000000200037305 */ /* 0x000064000021f000 */
[----:B0-----:R-:W-:Y:S02]  /*01f0*/  HFMA2 R2, -RZ, RZ, 0, 0 ;  /* 0x00000000ff027431 */ /* 0x001fe400000001ff */
[----:B-1----:R-:W-:-:S04]  /*0200*/  IMAD.MOV R5, RZ, RZ, -R3 ;  /* 0x000000ffff057224 */ /* 0x002fc800078e0a03 */
[----:B------:R-:W-:-:S04]  /*0210*/  IMAD R5, R5, R10, RZ ;  /* 0x0000000a05057224 */ /* 0x000fc800078e02ff */
[----:B------:R-:W-:Y:S01]  /*0220*/  IMAD.HI.U32 R3, R3, R5, R2 ;  /* 0x0000000503037227 */ /* 0x000fe200078e0002 */
[----:B------:R-:W-:-:S03]  /*0230*/  LOP3.LUT R2, R0, R7, RZ, 0x3c, !PT ;  /* 0x0000000700027212 */ /* 0x000fc600078e3cff */
[----:B------:R-:W-:Y:S01]  /*0240*/  IMAD.MOV.U32 R5, RZ, RZ, R6 ;  /* 0x000000ffff057224 */ /* 0x000fe200078e0006 */
[----:B------:R-:W-:-:S03]  /*0250*/  ISETP.GE.AND P2, PT, R2, RZ, PT ;  /* 0x000000ff0200720c */ /* 0x000fc60003f46270 */
[----:B------:R-:W-:-:S04]  /*0260*/  IMAD.HI.U32 R6, R3, R5, RZ ;  /* 0x0000000503067227 */ /* 0x000fc800078e00ff */
[----:B------:R-:W-:-:S04]  /*0270*/  IMAD.MOV R3, RZ, RZ, -R6 ;  /* 0x000000ffff037224 */ /* 0x000fc800078e0a06 */
[----:B------:R-:W-:-:S05]  /*0280*/  IMAD R3, R10, R3, R5 ;  /* 0x000000030a037224 */ /* 0x000fca00078e0205 */
[----:B------:R-:W-:-:S13]  /*0290*/  ISETP.GT.U32.AND P1, PT, R10, R3, PT ;  /* 0x000000030a00720c */ /* 0x000fda0003f24070 */
[-C--:B------:R-:W-:Y:S01]  /*02a0*/  @!P1 IADD3 R3, PT, PT, R3, -R10.reuse, RZ ;  /* 0x8000000a03039210 */ /* 0x080fe20007ffe0ff */
[----:B------:R-:W-:Y:S01]  /*02b0*/  @!P1 VIADD R6, R6, 0x1 ;  /* 0x0000000106069836 */ /* 0x000fe20000000000 */
[----:B------:R-:W-:Y:S02]  /*02c0*/  ISETP.NE.AND P1, PT, R7, RZ, PT ;  /* 0x000000ff0700720c */ /* 0x000fe40003f25270 */
[----:B------:R-:W-:-:S13]  /*02d0*/  ISETP.GE.U32.AND P0, PT, R3, R10, PT ;  /* 0x0000000a0300720c */ /* 0x000fda0003f06070 */
[----:B------:R-:W-:-:S05]  /*02e0*/  @P0 VIADD R6, R6, 0x1 ;  /* 0x0000000106060836 */ /* 0x000fca0000000000 */
[----:B------:R-:W-:Y:S02]  /*02f0*/  @!P2 IADD3 R6, PT, PT, -R6, RZ, RZ ;  /* 0x000000ff0606a210 */ /* 0x000fe40007ffe1ff */
[----:B------:R-:W-:-:S05]  /*0300*/  @!P1 LOP3.LUT R6, RZ, R7, RZ, 0x33, !PT ;  /* 0x00000007ff069212 */ /* 0x000fca00078e33ff */
[----:B------:R-:W-:-:S04]  /*0310*/  IMAD.MOV R2, RZ, RZ, -R6 ;  /* 0x000000ffff027224 */ /* 0x000fc800078e0a06 */
[----:B--2---:R-:W-:-:S07]  /*0320*/  IMAD R7, R7, R2, R0 ;  /* 0x0000000207077224 */ /* 0x004fce00078e0200 */
.L_x_36:
[----:B0123--:R-:W0:Y:S01]  /*0330*/  LDC.64 R2, c[0x0][0x390] ;  /* 0x0000e400ff027b82 */ /* 0x00fe220000000a00 */
[----:B------:R-:W-:Y:S01]  /*0340*/  UMOV UR5, URZ ;  /* 0x000000ff00057c82 */ /* 0x000fe20008000000 */
[----:B0-----:R-:W-:Y:S02]  /*0350*/  IMAD R9, R3, UR4, R6 ;  /* 0x0000000403097c24 */ /* 0x001fe4000f8e0206 */
[----:B------:R-:W-:Y:S01]  /*0360*/  IMAD R10, R0, R2, UR4 ;  /* 0x00000004000a7e24 */ /* 0x000fe2000f8e0202 */
[----:B------:R-:W-:-:S06]  /*0370*/  UIADD3 UR4, UPT, UPT, UR4, 0x1, URZ ;  /* 0x0000000104047890 */ /* 0x000fcc000fffe0ff */
[----:B----4-:R-:W-:-:S13]  /*0380*/  ISETP.NE.AND P0, PT, R2, UR4, PT ;  /* 0x0000000402007c0c */ /* 0x010fda000bf05270 */
.L_x_35:
[----:B0123--:R-:W0:Y:S01]  /*0390*/  LDC.64 R2, c[0x0][0x398] ;  /* 0x0000e600ff027b82 */ /* 0x00fe220000000a00 */
[----:B------:R-:W-:Y:S02]  /*03a0*/  IADD3 R11, PT, PT, R9, UR5, RZ ;  /* 0x00000005090b7c10 */ /* 0x000fe4000fffe0ff */
[----:B0-----:R-:W-:Y:S01]  /*03b0*/  ISETP.GE.U32.AND P2, PT, R3, 0x10, PT ;  /* 0x000000100300780c */ /* 0x001fe20003f46070 */
[-C--:B------:R-:W-:Y:S01]  /*03c0*/  IMAD R12, R10, R3.reuse, UR5 ;  /* 0x000000050a0c7e24 */ /* 0x080fe2000f8e0203 */
[----:B------:R-:W-:Y:S01]  /*03d0*/  UIADD3 UR5, UPT, UPT, UR5, 0x1, URZ ;  /* 0x0000000105057890 */ /* 0x000fe2000fffe0ff */
[----:B------:R-:W-:Y:S02]  /*03e0*/  IMAD R11, R11, R2, R7 ;  /* 0x000000020b0b7224 */ /* 0x000fe400078e0207 */
[----:B------:R-:W-:Y:S02]  /*03f0*/  IMAD.MOV.U32 R2, RZ, RZ, RZ ;  /* 0x000000ffff027224 */ /* 0x000fe400078e00ff */
[----:B------:R-:W-:Y:S01]  /*0400*/  IMAD R12, R12, R3, RZ ;  /* 0x000000030c0c7224 */ /* 0x000fe200078e02ff */
[----:B------:R-:W-:-:S05]  /*0410*/  ISETP.NE.AND P1, PT, R3, UR5, PT ;  /* 0x0000000503007c0c */ /* 0x000fca000bf25270 */
[----:B----4-:R-:W-:Y:S08]  /*0420*/  @!P2 BRA `(.L_x_30) ;  /* 0x0000000000c0a947 */ /* 0x010ff00003800000 */
[----:B------:R-:W-:Y:S01]  /*0430*/  LOP3.LUT R13, R3, 0x7ffffff0, RZ, 0xc0, !PT ;  /* 0x7ffffff0030d7812 */ /* 0x000fe200078ec0ff */
[----:B------:R-:W-:Y:S01]  /*0440*/  IMAD.MOV.U32 R15, RZ, RZ, R12 ;  /* 0x000000ffff0f7224 */ /* 0x000fe200078e000c */
[----:B------:R-:W-:Y:S02]  /*0450*/  MOV R17, R11 ;  /* 0x0000000b00117202 */ /* 0x000fe40000000f00 */
[----:B------:R-:W-:-:S07]  /*0460*/  IADD3 R14, PT, PT, -R13, RZ, RZ ;  /* 0x000000ff0d0e7210 */ /* 0x000fce0007ffe1ff */
.L_x_31:
[----:B------:R-:W-:Y:S01]  /*0470*/  MOV R3, UR7 ;  /* 0x0000000700037c02 */ /* 0x000fe20008000f00 */
[----:B------:R-:W-:-:S04]  /*0480*/  IMAD.U32 R2, RZ, RZ, UR6 ;  /* 0x00000006ff027e24 */ /* 0x000fc8000f8e00ff */
[----:B------:R-:W-:-:S05]  /*0490*/  IMAD.WIDE R2, R17, 0x4, R2 ;  /* 0x0000000411027825 */ /* 0x000fca00078e0202 */
[----:B----4-:R-:W2:Y:S01]  /*04a0*/  LDG.E R19, desc[UR10][R2.64+-0x20] ;  /* 0xffffe00a02137981 */ /* 0x010ea2000c1e1900 */
[----:B------:R-:W-:Y:S01]  /*04b0*/  MOV R5, UR9 ;  /* 0x0000000900057c02 */ /* 0x000fe20008000f00 */
[----:B------:R-:W-:-:S04]  /*04c0*/  IMAD.U32 R4, RZ, RZ, UR8 ;  /* 0x00000008ff047e24 */ /* 0x000fc8000f8e00ff */
[----:B------:R-:W-:-:S05]  /*04d0*/  IMAD.WIDE R4, R15, 0x4, R4 ;  /* 0x000000040f047825 */ /* 0x000fca00078e0204 */
[----:B--2---:R0:W-:Y:S04]  /*04e0*/  STG.E desc[UR10][R4.64+-0x20], R19 ;  /* 0xffffe01304007986 */ /* 0x0041e8000c10190a */
[----:B------:R-:W2:Y:S04]  /*04f0*/  LDG.E R21, desc[UR10][R2.64+-0x1c] ;  /* 0xffffe40a02157981 */ /* 0x000ea8000c1e1900 */
[----:B--2---:R1:W-:Y:S04]  /*0500*/  STG.E desc[UR10][R4.64+-0x1c], R21 ;  /* 0xffffe41504007986 */ /* 0x0043e8000c10190a */
[----:B------:R-:W2:Y:S04]  /*0510*/  LDG.E R23, desc[UR10][R2.64+-0x18] ;  /* 0xffffe80a02177981 */ /* 0x000ea8000c1e1900 */
[----:B--2---:R2:W-:Y:S04]  /*0520*/  STG.E desc[UR10][R4.64+-0x18], R23 ;  /* 0xffffe81704007986 */ /* 0x0045e8000c10190a */
[----:B------:R-:W3:Y:S04]  /*0530*/  LDG.E R25, desc[UR10][R2.64+-0x14] ;  /* 0xffffec0a02197981 */ /* 0x000ee8000c1e1900 */
[----:B---3--:R3:W-:Y:S04]  /*0540*/  STG.E desc[UR10][R4.64+-0x14], R25 ;  /* 0xffffec1904007986 */ /* 0x0087e8000c10190a */
[----:B------:R-:W4:Y:S04]  /*0550*/  LDG.E R27, desc[UR10][R2.64+-0x10] ;  /* 0xfffff00a021b7981 */ /* 0x000f28000c1e1900 */
[----:B----4-:R4:W-:Y:S04]  /*0560*/  STG.E desc[UR10][R4.64+-0x10], R27 ;  /* 0xfffff01b04007986 */ /* 0x0109e8000c10190a */
[----:B------:R-:W5:Y:S04]  /*0570*/  LDG.E R29, desc[UR10][R2.64+-0xc] ;  /* 0xfffff40a021d7981 */ /* 0x000f68000c1e1900 */
[----:B-----5:R5:W-:Y:S04]  /*0580*/  STG.E desc[UR10][R4.64+-0xc], R29 ;  /* 0xfffff41d04007986 */ /* 0x020be8000c10190a */
[----:B0-----:R-:W2:Y:S04]  /*0590*/  LDG.E R19, desc[UR10][R2.64+-0x8] ;  /* 0xfffff80a02137981 */ /* 0x001ea8000c1e1900 */
[----:B--2---:R0:W-:Y:S04]  /*05a0*/  STG.E desc[UR10][R4.64+-0x8], R19 ;  /* 0xfffff81304007986 */ /* 0x0041e8000c10190a */
[----:B-1----:R-:W2:Y:S04]  /*05b0*/  LDG.E R21, desc[UR10][R2.64+-0x4] ;  /* 0xfffffc0a02157981 */ /* 0x002ea8000c1e1900 */
[----:B--2---:R1:W-:Y:S04]  /*05c0*/  STG.E desc[UR10][R4.64+-0x4], R21 ;  /* 0xfffffc1504007986 */ /* 0x0043e8000c10190a */
[----:B------:R-:W2:Y:S04]  /*05d0*/  LDG.E R23, desc[UR10][R2.64] ;  /* 0x0000000a02177981 */ /* 0x000ea8000c1e1900 */
[----:B--2---:R2:W-:Y:S04]  /*05e0*/  STG.E desc[UR10][R4.64], R23 ;  /* 0x0000001704007986 */ /* 0x0045e8000c10190a */
[----:B---3--:R-:W3:Y:S04]  /*05f0*/  LDG.E R25, desc[UR10][R2.64+0x4] ;  /* 0x0000040a02197981 */ /* 0x008ee8000c1e1900 */
[----:B---3--:R3:W-:Y:S04]  /*0600*/  STG.E desc[UR10][R4.64+0x4], R25 ;  /* 0x0000041904007986 */ /* 0x0087e8000c10190a */
[----:B----4-:R-:W4:Y:S04]  /*0610*/  LDG.E R27, desc[UR10][R2.64+0x8] ;  /* 0x0000080a021b7981 */ /* 0x010f28000c1e1900 */
[----:B----4-:R4:W-:Y:S04]  /*0620*/  STG.E desc[UR10][R4.64+0x8], R27 ;  /* 0x0000081b04007986 */ /* 0x0109e8000c10190a */
[----:B-----5:R-:W5:Y:S04]  /*0630*/  LDG.E R29, desc[UR10][R2.64+0xc] ;  /* 0x00000c0a021d7981 */ /* 0x020f68000c1e1900 */
[----:B-----5:R4:W-:Y:S04]  /*0640*/  STG.E desc[UR10][R4.64+0xc], R29 ;  /* 0x00000c1d04007986 */ /* 0x0209e8000c10190a */
[----:B0-----:R-:W5:Y:S04]  /*0650*/  LDG.E R19, desc[UR10][R2.64+0x10] ;  /* 0x0000100a02137981 */ /* 0x001f68000c1e1900 */
[----:B-----5:R4:W-:Y:S04]  /*0660*/  STG.E desc[UR10][R4.64+0x10], R19 ;  /* 0x0000101304007986 */ /* 0x0209e8000c10190a */
[----:B-1----:R-:W5:Y:S04]  /*0670*/  LDG.E R21, desc[UR10][R2.64+0x14] ;  /* 0x0000140a02157981 */ /* 0x002f68000c1e1900 */
[----:B-----5:R4:W-:Y:S04]  /*0680*/  STG.E desc[UR10][R4.64+0x14], R21 ;  /* 0x0000141504007986 */ /* 0x0209e8000c10190a */
[----:B--2---:R-:W2:Y:S01]  /*0690*/  LDG.E R23, desc[UR10][R2.64+0x18] ;  /* 0x0000180a02177981 */ /* 0x004ea2000c1e1900 */
[----:B------:R-:W-:-:S05]  /*06a0*/  VIADD R14, R14, 0x10 ;  /* 0x000000100e0e7836 */ /* 0x000fca0000000000 */
[----:B------:R-:W-:Y:S01]  /*06b0*/  ISETP.NE.AND P2, PT, R14, RZ, PT ;  /* 0x000000ff0e00720c */ /* 0x000fe20003f45270 */
[----:B--2---:R4:W-:Y:S04]  /*06c0*/  STG.E desc[UR10][R4.64+0x18], R23 ;  /* 0x0000181704007986 */ /* 0x0049e8000c10190a */
[----:B---3--:R-:W2:Y:S01]  /*06d0*/  LDG.E R25, desc[UR10][R2.64+0x1c] ;  /* 0x00001c0a02197981 */ /* 0x008ea2000c1e1900 */
[----:B------:R-:W-:Y:S01]  /*06e0*/  IADD3 R15, PT, PT, R15, 0x10, RZ ;  /* 0x000000100f0f7810 */ /* 0x000fe20007ffe0ff */
[----:B------:R-:W-:Y:S02]  /*06f0*/  VIADD R17, R17, 0x10 ;  /* 0x0000001011117836 */ /* 0x000fe40000000000 */
[----:B--2---:R4:W-:Y:S04]  /*0700*/  STG.E desc[UR10][R4.64+0x1c], R25 ;  /* 0x00001c1904007986 */ /* 0x0049e8000c10190a */
[----:B------:R-:W-:Y:S05]  /*0710*/  @P2 BRA `(.L_x_31) ;  /* 0xfffffffc00542947 */ /* 0x000fea000383ffff */
[----:B------:R-:W-:-:S07]  /*0720*/  MOV R2, R13 ;  /* 0x0000000d00027202 */ /* 0x000fce0000000f00 */
.L_x_30:
[----:B------:R-:W-:-:S13]  /*0730*/  ISETP.NE.AND P2, PT, R16, RZ, PT ;  /* 0x000000ff1000720c */ /* 0x000fda0003f45270 */
[----:B------:R-:W-:Y:S05]  /*0740*/  @!P2 BRA `(.L_x_32) ;  /* 0x000000040000a947 */ /* 0x000fea0003800000 */
[----:B------:R-:W-:Y:S01]  /*0750*/  VIADD R3, R16, 0xffffffff ;  /* 0xffffffff10037836 */ /* 0x000fe20000000000 */
[----:B------:R-:W-:-:S04]  /*0760*/  ISETP.NE.AND P3, PT, R18, RZ, PT ;  /* 0x000000ff1200720c */ /* 0x000fc80003f65270 */
[----:B------:R-:W-:-:S13]  /*0770*/  ISETP.GE.U32.AND P2, PT, R3, 0x7, PT ;  /* 0x000000070300780c */ /* 0x000fda0003f46070 */
[----:B------:R-:W-:Y:S05]  /*0780*/  @!P2 BRA `(.L_x_33) ;  /* 0x00000000005ca947 */ /* 0x000fea0003800000 */
[----:B----4-:R-:W0:Y:S01]  /*0790*/  LDC.64 R4, c[0x0][0x380] ;  /* 0x0000e000ff047b82 */ /* 0x010e220000000a00 */
[----:B------:R-:W-:-:S07]  /*07a0*/  IADD3 R3, PT, PT, R11, R2, RZ ;  /* 0x000000020b037210 */ /* 0x000fce0007ffe0ff */
[----:B------:R-:W1:Y:S01]  /*07b0*/  LDC.64 R14, c[0x0][0x388] ;  /* 0x0000e200ff0e7b82 */ /* 0x000e620000000a00 */
[----:B0-----:R-:W-:-:S05]  /*07c0*/  IMAD.WIDE R4, R3, 0x4, R4 ;  /* 0x0000000403047825 */ /* 0x001fca00078e0204 */
[----:B------:R-:W2:Y:S01]  /*07d0*/  LDG.E R13, desc[UR10][R4.64] ;  /* 0x0000000a040d7981 */ /* 0x000ea2000c1e1900 */
[----:B------:R-:W-:-:S04]  /*07e0*/  IMAD.IADD R3, R12, 0x1, R2 ;  /* 0x000000010c037824 */ /* 0x000fc800078e0202 */
[----:B-1----:R-:W-:-:S05]  /*07f0*/  IMAD.WIDE R14, R3, 0x4, R14 ;  /* 0x00000004030e7825 */ /* 0x002fca00078e020e */
[----:B--2---:R0:W-:Y:S04]  /*0800*/  STG.E desc[UR10][R14.64], R13 ;  /* 0x0000000d0e007986 */ /* 0x0041e8000c10190a */
[----:B------:R-:W2:Y:S04]  /*0810*/  LDG.E R3, desc[UR10][R4.64+0x4] ;  /* 0x0000040a04037981 */ /* 0x000ea8000c1e1900 */
[----:B--2---:R1:W-:Y:S04]  /*0820*/  STG.E desc[UR10][R14.64+0x4], R3 ;  /* 0x000004030e007986 */ /* 0x0043e8000c10190a */
[----:B------:R-:W2:Y:S04]  /*0830*/  LDG.E R17, desc[UR10][R4.64+0x8] ;  /* 0x0000080a04117981 */ /* 0x000ea8000c1e1900 */
[----:B--2---:R2:W-:Y:S04]  /*0840*/  STG.E desc[UR10][R14.64+0x8], R17 ;  /* 0x000008110e007986 */ /* 0x0045e8000c10190a */
[----:B------:R-:W3:Y:S04]  /*0850*/  LDG.E R19, desc[UR10][R4.64+0xc] ;  /* 0x00000c0a04137981 */ /* 0x000ee8000c1e1900 */
[----:B---3--:R2:W-:Y:S04]  /*0860*/  STG.E desc[UR10][R14.64+0xc], R19 ;  /* 0x00000c130e007986 */ /* 0x0085e8000c10190a */
[----:B------:R-:W3:Y:S04]  /*0870*/  LDG.E R21, desc[UR10][R4.64+0x10] ;  /* 0x0000100a04157981 */ /* 0x000ee8000c1e1900 */
[----:B---3--:R2:W-:Y:S04]  /*0880*/  STG.E desc[UR10][R14.64+0x10], R21 ;  /* 0x000010150e007986 */ /* 0x0085e8000c10190a */
[----:B------:R-:W3:Y:S04]  /*0890*/  LDG.E R23, desc[UR10][R4.64+0x14] ;  /* 0x0000140a04177981 */ /* 0x000ee8000c1e1900 */
[----:B---3--:R2:W-:Y:S04]  /*08a0*/  STG.E desc[UR10][R14.64+0x14], R23 ;  /* 0x000014170e007986 */ /* 0x0085e8000c10190a */
[----:B0-----:R-:W3:Y:S04]  /*08b0*/  LDG.E R13, desc[UR10][R4.64+0x18] ;  /* 0x0000180a040d7981 */ /* 0x001ee8000c1e1900 */
[----:B---3--:R2:W-:Y:S04]  /*08c0*/  STG.E desc[UR10][R14.64+0x18], R13 ;  /* 0x0000180d0e007986 */ /* 0x0085e8000c10190a */
[----:B-1----:R-:W3:Y:S01]  /*08d0*/  LDG.E R3, desc[UR10][R4.64+0x1c] ;  /* 0x00001c0a04037981 */ /* 0x002ee2000c1e1900 */
[----:B------:R-:W-:-:S03]  /*08e0*/  IADD3 R2, PT, PT, R2, 0x8, RZ ;  /* 0x0000000802027810 */ /* 0x000fc60007ffe0ff */
[----:B---3--:R2:W-:Y:S04]  /*08f0*/  STG.E desc[UR10][R14.64+0x1c], R3 ;  /* 0x00001c030e007986 */ /* 0x0085e8000c10190a */
.L_x_33:
[----:B------:R-:W-:Y:S05]  /*0900*/  @!P3 BRA `(.L_x_32) ;  /* 0x000000000090b947 */ /* 0x000fea0003800000 */
[----:B--2---:R-:W-:Y:S01]  /*0910*/  VIADD R3, R18, 0xffffffff ;  /* 0xffffffff12037836 */ /* 0x004fe20000000000 */
        /* <DEDUP_REMOVED lines=15> */
[----:B------:R-:W2:Y:S01]  /*0a10*/  LDG.E R19, desc[UR10][R4.64+0xc] ;  /* 0x00000c0a04137981 */ /* 0x000ea2000c1e1900 */
[----:B------:R-:W-:-:S03]  /*0a20*/  IADD3 R2, PT, PT, R2, 0x4, RZ ;  /* 0x0000000402027810 */ /* 0x000fc60007ffe0ff */
[----:B--2---:R0:W-:Y:S04]  /*0a30*/  STG.E desc[UR10][R14.64+0xc], R19 ;  /* 0x00000c130e007986 */ /* 0x0041e8000c10190a */
.L_x_34:
[----:B------:R-:W-:Y:S05]  /*0a40*/  @!P3 BRA `(.L_x_32) ;  /* 0x000000000040b947 */ /* 0x000fea0003800000 */
[----:B----4-:R-:W1:Y:S01]  /*0a50*/  LDC.64 R4, c[0x0][0x380] ;  /* 0x0000e000ff047b82 */ /* 0x010e620000000a00 */
[----:B------:R-:W-:-:S07]  /*0a60*/  IMAD.IADD R11, R11, 0x1, R2 ;  /* 0x000000010b0b7824 */ /* 0x000fce00078e0202 */
[----:B0-----:R-:W0:Y:S01]  /*0a70*/  LDC.64 R14, c[0x0][0x388] ;  /* 0x0000e200ff0e7b82 */ /* 0x001e220000000a00 */
[----:B-1----:R-:W-:-:S05]  /*0a80*/  IMAD.WIDE R4, R11, 0x4, R4 ;  /* 0x000000040b047825 */ /* 0x002fca00078e0204 */
[----:B------:R-:W2:Y:S01]  /*0a90*/  LDG.E R11, desc[UR10][R4.64] ;  /* 0x0000000a040b7981 */ /* 0x000ea2000c1e1900 */
[----:B------:R-:W-:Y:S02]  /*0aa0*/  ISETP.NE.AND P2, PT, R8, 0x1, PT ;  /* 0x000000010800780c */ /* 0x000fe40003f45270 */
[----:B------:R-:W-:-:S05]  /*0ab0*/  IADD3 R3, PT, PT, R12, R2, RZ ;  /* 0x000000020c037210 */ /* 0x000fca0007ffe0ff */
[----:B0-----:R-:W-:-:S05]  /*0ac0*/  IMAD.WIDE R2, R3, 0x4, R14 ;  /* 0x0000000403027825 */ /* 0x001fca00078e020e */
[----:B--2---:R1:W-:Y:S01]  /*0ad0*/  STG.E desc[UR10][R2.64], R11 ;  /* 0x0000000b02007986 */ /* 0x0043e2000c10190a */
[----:B------:R-:W-:Y:S05]  /*0ae0*/  @!P2 BRA `(.L_x_32) ;  /* 0x000000000018a947 */ /* 0x000fea0003800000 */
[----:B-1----:R-:W2:Y:S01]  /*0af0*/  LDG.E R11, desc[UR10][R4.64+0x4] ;  /* 0x0000040a040b7981 */ /* 0x002ea2000c1e1900 */
[----:B------:R-:W-:-:S03]  /*0b00*/  ISETP.NE.AND P2, PT, R8, 0x2, PT ;  /* 0x000000020800780c */ /* 0x000fc60003f45270 */
[----:B--2---:R3:W-:Y:S10]  /*0b10*/  STG.E desc[UR10][R2.64+0x4], R11 ;  /* 0x0000040b02007986 */ /* 0x0047f4000c10190a */
[----:B------:R-:W-:Y:S05]  /*0b20*/  @!P2 BRA `(.L_x_32) ;  /* 0x000000000008a947 */ /* 0x000fea0003800000 */
[----:B------:R-:W2:Y:S04]  /*0b30*/  LDG.E R5, desc[UR10][R4.64+0x8] ;  /* 0x0000080a04057981 */ /* 0x000ea8000c1e1900 */
[----:B--2---:R0:W-:Y:S02]  /*0b40*/  STG.E desc[UR10][R2.64+0x8], R5 ;  /* 0x0000080502007986 */ /* 0x0041e4000c10190a */
.L_x_32:
[----:B------:R-:W-:Y:S05]  /*0b50*/  @P1 BRA `(.L_x_35) ;  /* 0xfffffff8000c1947 */ /* 0x000fea000383ffff */
[----:B------:R-:W-:Y:S05]  /*0b60*/  @P0 BRA `(.L_x_36) ;  /* 0xfffffff400f00947 */ /* 0x000fea000383ffff */
[----:B------:R-:W-:Y:S05]  /*0b70*/  EXIT ;  /* 0x000000000000794d */ /* 0x000fea0003800000 */
.L_x_37:
        /* <DEDUP_REMOVED lines=16> */
.L_x_43:


//--------------------- .nv.shared.reserved.0     --------------------------
	.section	.nv.shared.reserved.0,"aw",@nobits
	.weak		__nv_reservedSMEM_offset_0_alias
	.size		__nv_reservedSMEM_offset_0_alias, 0, 64
	.other		__nv_reservedSMEM_offset_0_alias,@"STO_CUDA_RESERVED_SHARED STV_DEFAULT"
__nv_reservedSMEM_offset_0_alias:
	.zero		0
	.zero		64


//--------------------- .nv.constant0._Z17convolutionKernelPKfS0_Pfiii --------------------------
	.section	.nv.constant0._Z17convolutionKernelPKfS0_Pfiii,"a",@progbits
	.sectionflags	@""
	.align	4
.nv.constant0._Z17convolutionKernelPKfS0_Pfiii:
	.zero		932


//--------------------- .nv.constant0._Z26matrixMultiplicationKernelPfS_S_iiii --------------------------
	.section	.nv.constant0._Z26matrixMultiplicationKernelPfS_S_iiii,"a",@progbits
	.sectionflags	@""
	.align	4
.nv.constant0._Z26matrixMultiplicationKernelPfS_S_iiii:
	.zero		936


//--------------------- .nv.constant0._Z16maxPoolingKernelPfS_iiii --------------------------
	.section	.nv.constant0._Z16maxPoolingKernelPfS_iiii,"a",@progbits
	.sectionflags	@""
	.align	4
.nv.constant0._Z16maxPoolingKernelPfS_iiii:
	.zero		928


//--------------------- .nv.constant0._Z12compute_dLdXIfEvPT_S1_S1_iiii --------------------------
	.section	.nv.constant0._Z12compute_dLdXIfEvPT_S1_S1_iiii,"a",@progbits
	.sectionflags	@""
	.align	4
.nv.constant0._Z12compute_dLdXIfEvPT_S1_S1_iiii:
	.zero		936


//--------------------- .nv.constant0._Z12compute_dLdWIfEvPT_S1_S1_iiii --------------------------
	.section	.nv.constant0._Z12compute_dLdWIfEvPT_S1_S1_iiii,"a",@progbits
	.sectionflags	@""
	.align	4
.nv.constant0._Z12compute_dLdWIfEvPT_S1_S1_iiii:
	.zero		936


//--------------------- .nv.constant0._Z12unrollKernelPKfPfiiiiii --------------------------
	.section	.nv.constant0._Z12unrollKernelPKfPfiiiiii,"a",@progbits
	.sectionflags	@""
	.align	4
.nv.constant0._Z12unrollKernelPKfPfiiiiii:
	.zero		936


//--------------------- SYMBOLS --------------------------

	.type		.nv.reservedSmem.offset0,@object
	.size		.nv.reservedSmem.offset0,0x4
